// auto-generated by cutlass_sweep.gemm — config: {"arch": "sm_90", "cluster_m": 2, "cluster_n": 1, "dtype": "bf16", "dtype_b": "bf16", "layout": "nt", "stages": 0, "tile_k": 16, "tile_m": 256, "tile_n": 32}
#include "cutlass/cutlass.h"
#include "cutlass/gemm/collective/collective_builder.hpp"
#include "cutlass/gemm/device/gemm_universal_adapter.h"
#include "cutlass/gemm/kernel/gemm_universal.hpp"
#include "cutlass/epilogue/collective/collective_builder.hpp"

using ElemA = cutlass::bfloat16_t;
using ElemB = cutlass::bfloat16_t;
using ElemCD = cutlass::bfloat16_t;
using Acc  = float;
using TileShape    = cute::Shape<cute::_256, cute::_32, cute::_16>;
using ClusterShape = cute::Shape<cute::_2, cute::_1, cute::_1>;

using CollectiveEpilogue = typename cutlass::epilogue::collective::CollectiveBuilder<
    cutlass::arch::Sm90, cutlass::arch::OpClassTensorOp,
    TileShape, ClusterShape,
    cutlass::epilogue::collective::EpilogueTileAuto,
    Acc, Acc,
    ElemCD, cutlass::layout::RowMajor, 128 / cutlass::sizeof_bits<ElemCD>::value,
    ElemCD, cutlass::layout::RowMajor, 128 / cutlass::sizeof_bits<ElemCD>::value,
    cutlass::epilogue::collective::EpilogueScheduleAuto
  >::CollectiveOp;

using CollectiveMainloop = typename cutlass::gemm::collective::CollectiveBuilder<
    cutlass::arch::Sm90, cutlass::arch::OpClassTensorOp,
    ElemA, cutlass::layout::RowMajor, 128 / cutlass::sizeof_bits<ElemA>::value,
    ElemB, cutlass::layout::ColumnMajor, 128 / cutlass::sizeof_bits<ElemB>::value,
    Acc,
    TileShape, ClusterShape,
    cutlass::gemm::collective::StageCountAutoCarveout<static_cast<int>(sizeof(typename CollectiveEpilogue::SharedStorage))>,
    cutlass::gemm::collective::KernelScheduleAuto
  >::CollectiveOp;

using GemmKernel = cutlass::gemm::kernel::GemmUniversal<
    cute::Shape<int,int,int,int>,
    CollectiveMainloop,
    CollectiveEpilogue
>;
using Gemm = cutlass::gemm::device::GemmUniversalAdapter<GemmKernel>;

// Force the device kernel symbol into the cubin without needing a host main.
auto* _anchor = &cutlass::device_kernel<GemmKernel>;


// ===== COMPILED SASS (sm_90a) =====

	.target	sm_90a

	.elftype	@"ET_EXEC"


//--------------------- .note.nv.tkinfo           --------------------------
	.section	.note.nv.tkinfo,"",@"SHT_NOTE"
	.sectionflags	@"SHF_NOTE_NV_TKINFO"
	.tkinfo
        /*0018*/ 	.word	0x00000002
        /*0030*/ 	.string	""
        /*0030*/ 	.string	"ptxas"
        /*0030*/ 	.string	"Cuda compilation tools, release 13.0, V13.0.88"
        /*0030*/ 	.string	"Build cuda_13.0.r13.0/compiler.36424714_0"
        /*0030*/ 	.string	"-arch sm_90a -m 64 "



//--------------------- .note.nv.cuinfo           --------------------------
	.section	.note.nv.cuinfo,"",@"SHT_NOTE"
	.sectionflags	@"SHF_NOTE_NV_CUINFO"
        /*0018*/ 	.short	0x0002
        /*001a*/ 	.short	0x005a
        /*001c*/ 	.short	0x0082
	.zero		2


//--------------------- .nv.info                  --------------------------
	.section	.nv.info,"",@"SHT_CUDA_INFO"
	.align	4


	//----- nvinfo : EIATTR_REGCOUNT
	.align		4
        /*0000*/ 	.byte	0x04, 0x2f
        /*0002*/ 	.short	(.L_15 - .L_14)
	.align		4
.L_14:
        /*0004*/ 	.word	index@(_ZN7cutlass13device_kernelINS_4gemm6kernel13GemmUniversalIN4cute5tupleIJiiiiEEENS1_10collective13CollectiveMmaINS1_34MainloopSm90TmaGmmaWarpSpecializedILi25ENS5_IJNS4_1CILi2EEENSA_ILi1EEESC_EEENS1_35KernelTmaWarpSpecializedCooperativeEEENS5_IJNSA_ILi256EEENSA_ILi32EEENSA_ILi16EEEEEENS_10bfloat16_tENS5_IJlSC_lEEESK_SL_NS4_8TiledMMAINS4_8MMA_AtomIJNS4_4SM904GMMA27MMA_64x32x16_F32BF16BF16_SSILNSP_5MajorE0ELSR_0ELNSP_7ScaleInE1ELSS_1EEEEEENS4_6LayoutISD_NS5_IJSC_NSA_ILi0EEESW_EEEEENS5_IJNS4_10UnderscoreESZ_SZ_EEEEENS4_13SM90_TMA_LOADENS4_14ComposedLayoutINS4_7SwizzleILi1ELi4ELi3EEENS4_18smem_ptr_flag_bitsILi16EEENSV_INS5_IJNSA_ILi8EEESI_EEENS5_IJSI_SC_EEEEEEEvNS4_8identityENS4_23SM90_TMA_LOAD_MULTICASTES1C_vS1D_EENS_8epilogue10collective6detail29Sm90TmaWarpSpecializedAdapterINS1H_15DefaultEpilogueISK_SL_SL_NS1G_6thread17LinearCombinationISK_Li1EffLNS1L_9ScaleType4KindE0ELNS_15FloatRoundStyleE2ESK_EENS1_15EpilogueDefaultEEEEEvvEEEEvNT_6ParamsE)
        /*0008*/ 	.word	0x000000a8


	//----- nvinfo : EIATTR_FRAME_SIZE
	.align		4
.L_15:
        /*000c*/ 	.byte	0x04, 0x11
        /*000e*/ 	.short	(.L_17 - .L_16)
	.align		4
.L_16:
        /*0010*/ 	.word	index@(_ZN7cutlass13device_kernelINS_4gemm6kernel13GemmUniversalIN4cute5tupleIJiiiiEEENS1_10collective13CollectiveMmaINS1_34MainloopSm90TmaGmmaWarpSpecializedILi25ENS5_IJNS4_1CILi2EEENSA_ILi1EEESC_EEENS1_35KernelTmaWarpSpecializedCooperativeEEENS5_IJNSA_ILi256EEENSA_ILi32EEENSA_ILi16EEEEEENS_10bfloat16_tENS5_IJlSC_lEEESK_SL_NS4_8TiledMMAINS4_8MMA_AtomIJNS4_4SM904GMMA27MMA_64x32x16_F32BF16BF16_SSILNSP_5MajorE0ELSR_0ELNSP_7ScaleInE1ELSS_1EEEEEENS4_6LayoutISD_NS5_IJSC_NSA_ILi0EEESW_EEEEENS5_IJNS4_10UnderscoreESZ_SZ_EEEEENS4_13SM90_TMA_LOADENS4_14ComposedLayoutINS4_7SwizzleILi1ELi4ELi3EEENS4_18smem_ptr_flag_bitsILi16EEENSV_INS5_IJNSA_ILi8EEESI_EEENS5_IJSI_SC_EEEEEEEvNS4_8identityENS4_23SM90_TMA_LOAD_MULTICASTES1C_vS1D_EENS_8epilogue10collective6detail29Sm90TmaWarpSpecializedAdapterINS1H_15DefaultEpilogueISK_SL_SL_NS1G_6thread17LinearCombinationISK_Li1EffLNS1L_9ScaleType4KindE0ELNS_15FloatRoundStyleE2ESK_EENS1_15EpilogueDefaultEEEEEvvEEEEvNT_6ParamsE)
        /*0014*/ 	.word	0x00000000


	//----- nvinfo : EIATTR_MIN_STACK_SIZE
	.align		4
.L_17:
        /*0018*/ 	.byte	0x04, 0x12
        /*001a*/ 	.short	(.L_19 - .L_18)
	.align		4
.L_18:
        /*001c*/ 	.word	index@(_ZN7cutlass13device_kernelINS_4gemm6kernel13GemmUniversalIN4cute5tupleIJiiiiEEENS1_10collective13CollectiveMmaINS1_34MainloopSm90TmaGmmaWarpSpecializedILi25ENS5_IJNS4_1CILi2EEENSA_ILi1EEESC_EEENS1_35KernelTmaWarpSpecializedCooperativeEEENS5_IJNSA_ILi256EEENSA_ILi32EEENSA_ILi16EEEEEENS_10bfloat16_tENS5_IJlSC_lEEESK_SL_NS4_8TiledMMAINS4_8MMA_AtomIJNS4_4SM904GMMA27MMA_64x32x16_F32BF16BF16_SSILNSP_5MajorE0ELSR_0ELNSP_7ScaleInE1ELSS_1EEEEEENS4_6LayoutISD_NS5_IJSC_NSA_ILi0EEESW_EEEEENS5_IJNS4_10UnderscoreESZ_SZ_EEEEENS4_13SM90_TMA_LOADENS4_14ComposedLayoutINS4_7SwizzleILi1ELi4ELi3EEENS4_18smem_ptr_flag_bitsILi16EEENSV_INS5_IJNSA_ILi8EEESI_EEENS5_IJSI_SC_EEEEEEEvNS4_8identityENS4_23SM90_TMA_LOAD_MULTICASTES1C_vS1D_EENS_8epilogue10collective6detail29Sm90TmaWarpSpecializedAdapterINS1H_15DefaultEpilogueISK_SL_SL_NS1G_6thread17LinearCombinationISK_Li1EffLNS1L_9ScaleType4KindE0ELNS_15FloatRoundStyleE2ESK_EENS1_15EpilogueDefaultEEEEEvvEEEEvNT_6ParamsE)
        /*0020*/ 	.word	0x00000000
.L_19:


//--------------------- .nv.compat                --------------------------
	.section	.nv.compat,"",@"SHT_CUDA_COMPAT_INFO"
	.align	4
        /*0000*/ 	.byte	0x02, 0x09, 0x01, 0x00, 0x02, 0x02, 0x04, 0x00, 0x02, 0x05, 0x05, 0x00, 0x03, 0x07, 0x01, 0x01
        /*0010*/ 	.byte	0x02, 0x03, 0x01, 0x00, 0x02, 0x06, 0x01, 0x00, 0x04, 0x0b, 0x08, 0x00, 0x00, 0x00, 0x00, 0x00
        /*0020*/ 	.byte	0x00, 0x00, 0x00, 0x00


//--------------------- .nv.info._ZN7cutlass13device_kernelINS_4gemm6kernel13GemmUniversalIN4cute5tupleIJiiiiEEENS1_10collective13CollectiveMmaINS1_34MainloopSm90TmaGmmaWarpSpecializedILi25ENS5_IJNS4_1CILi2EEENSA_ILi1EEESC_EEENS1_35KernelTmaWarpSpecializedCooperativeEEENS5_IJNSA_ILi256EEENSA_ILi32EEENSA_ILi16EEEEEENS_10bfloat16_tENS5_IJlSC_lEEESK_SL_NS4_8TiledMMAINS4_8MMA_AtomIJNS4_4SM904GMMA27MMA_64x32x16_F32BF16BF16_SSILNSP_5MajorE0ELSR_0ELNSP_7ScaleInE1ELSS_1EEEEEENS4_6LayoutISD_NS5_IJSC_NSA_ILi0EEESW_EEEEENS5_IJNS4_10UnderscoreESZ_SZ_EEEEENS4_13SM90_TMA_LOADENS4_14ComposedLayoutINS4_7SwizzleILi1ELi4ELi3EEENS4_18smem_ptr_flag_bitsILi16EEENSV_INS5_IJNSA_ILi8EEESI_EEENS5_IJSI_SC_EEEEEEEvNS4_8identityENS4_23SM90_TMA_LOAD_MULTICASTES1C_vS1D_EENS_8epilogue10collective6detail29Sm90TmaWarpSpecializedAdapterINS1H_15DefaultEpilogueISK_SL_SL_NS1G_6thread17LinearCombinationISK_Li1EffLNS1L_9ScaleType4KindE0ELNS_15FloatRoundStyleE2ESK_EENS1_15EpilogueDefaultEEEEEvvEEEEvNT_6ParamsE --------------------------
	.section	.nv.info._ZN7cutlass13device_kernelINS_4gemm6kernel13GemmUniversalIN4cute5tupleIJiiiiEEENS1_10collective13CollectiveMmaINS1_34MainloopSm90TmaGmmaWarpSpecializedILi25ENS5_IJNS4_1CILi2EEENSA_ILi1EEESC_EEENS1_35KernelTmaWarpSpecializedCooperativeEEENS5_IJNSA_ILi256EEENSA_ILi32EEENSA_ILi16EEEEEENS_10bfloat16_tENS5_IJlSC_lEEESK_SL_NS4_8TiledMMAINS4_8MMA_AtomIJNS4_4SM904GMMA27MMA_64x32x16_F32BF16BF16_SSILNSP_5MajorE0ELSR_0ELNSP_7ScaleInE1ELSS_1EEEEEENS4_6LayoutISD_NS5_IJSC_NSA_ILi0EEESW_EEEEENS5_IJNS4_10UnderscoreESZ_SZ_EEEEENS4_13SM90_TMA_LOADENS4_14ComposedLayoutINS4_7SwizzleILi1ELi4ELi3EEENS4_18smem_ptr_flag_bitsILi16EEENSV_INS5_IJNSA_ILi8EEESI_EEENS5_IJSI_SC_EEEEEEEvNS4_8identityENS4_23SM90_TMA_LOAD_MULTICASTES1C_vS1D_EENS_8epilogue10collective6detail29Sm90TmaWarpSpecializedAdapterINS1H_15DefaultEpilogueISK_SL_SL_NS1G_6thread17LinearCombinationISK_Li1EffLNS1L_9ScaleType4KindE0ELNS_15FloatRoundStyleE2ESK_EENS1_15EpilogueDefaultEEEEEvvEEEEvNT_6ParamsE,"",@"SHT_CUDA_INFO"
	.sectionflags	@""
	.align	4


	//----- nvinfo : EIATTR_CUDA_API_VERSION
	.align		4
        /*0000*/ 	.byte	0x04, 0x37
        /*0002*/ 	.short	(.L_21 - .L_20)
.L_20:
        /*0004*/ 	.word	0x00000082


	//----- nvinfo : EIATTR_KPARAM_INFO
	.align		4
.L_21:
        /*0008*/ 	.byte	0x04, 0x17
        /*000a*/ 	.short	(.L_23 - .L_22)
.L_22:
        /*000c*/ 	.word	0x00000000
        /*0010*/ 	.short	0x0000
        /*0012*/ 	.short	0x0070
        /*0014*/ 	.byte	0x00, 0xf0, 0x01, 0x10


	//----- nvinfo : EIATTR_SPARSE_MMA_MASK
	.align		4
.L_23:
        /*0018*/ 	.byte	0x03, 0x50
        /*001a*/ 	.short	0x0000


	//----- nvinfo : EIATTR_MAXREG_COUNT
	.align		4
        /*001c*/ 	.byte	0x03, 0x1b
        /*001e*/ 	.short	0x00a8


	//----- nvinfo : EIATTR_NUM_BARRIERS
	.align		4
        /*0020*/ 	.byte	0x02, 0x4c
        /*0022*/ 	.byte	0x01
	.zero		1


	//----- nvinfo : EIATTR_EXTERNS
	.align		4
        /*0024*/ 	.byte	0x04, 0x0f
        /*0026*/ 	.short	(.L_25 - .L_24)


	//   ....[0]....
	.align		4
.L_24:
        /*0028*/ 	.word	index@(__assertfail)


	//----- nvinfo : EIATTR_MERCURY_ISA_VERSION
	.align		4
.L_25:
        /*002c*/ 	.byte	0x03, 0x5f
        /*002e*/ 	.short	0x0101


	//----- nvinfo : EIATTR_INT_WARP_WIDE_INSTR_OFFSETS
	.align		4
        /*0030*/ 	.byte	0x04, 0x31
        /*0032*/ 	.short	(.L_27 - .L_26)


	//   ....[0]....
.L_26:
        /*0034*/ 	.word	0x00000750


	//   ....[1]....
        /*0038*/ 	.word	0x00000780


	//   ....[2]....
        /*003c*/ 	.word	0x00000940


	//----- nvinfo : EIATTR_COOP_GROUP_MASK_REGIDS
	.align		4
.L_27:
        /*0040*/ 	.byte	0x04, 0x29
        /*0042*/ 	.short	(.L_29 - .L_28)


	//   ....[0]....
.L_28:
        /*0044*/ 	.word	0xffffffff


	//   ....[1]....
        /*0048*/ 	.word	0xffffffff


	//   ....[2]....
        /*004c*/ 	.word	0xffffffff


	//   ....[3]....
        /*0050*/ 	.word	0xffffffff


	//   ....[4]....
        /*0054*/ 	.word	0xffffffff


	//   ....[5]....
        /*0058*/ 	.word	0xffffffff


	//----- nvinfo : EIATTR_COOP_GROUP_INSTR_OFFSETS
	.align		4
.L_29:
        /*005c*/ 	.byte	0x04, 0x28
        /*005e*/ 	.short	(.L_31 - .L_30)


	//   ....[0]....
.L_30:
        /*0060*/ 	.word	0x00000060


	//   ....[1]....
        /*0064*/ 	.word	0x00000070


	//   ....[2]....
        /*0068*/ 	.word	0x00000130


	//   ....[3]....
        /*006c*/ 	.word	0x000005a0


	//   ....[4]....
        /*0070*/ 	.word	0x00000ac0


	//   ....[5]....
        /*0074*/ 	.word	0x00001500


	//----- nvinfo : EIATTR_REG_RECONFIG
	.align		4
.L_31:
        /*0078*/ 	.byte	0x01, 0x54
	.zero		2


	//----- nvinfo : EIATTR_SYSCALL_OFFSETS
	.align		4
        /*007c*/ 	.byte	0x04, 0x46
        /*007e*/ 	.short	(.L_33 - .L_32)


	//   ....[0]....
.L_32:
        /*0080*/ 	.word	0x000016c0


	//----- nvinfo : EIATTR_MBARRIER_INSTR_OFFSETS
	.align		4
.L_33:
        /*0084*/ 	.byte	0x04, 0x39
        /*0086*/ 	.short	(.L_35 - .L_34)


	//   ....[0]....
.L_34:
        /*0088*/ 	.word	0x00000250
        /*008c*/ 	.word	0x000000ff
        /*0090*/ 	.word	0x00000000
        /*0094*/ 	.short	0x0100
        /*0096*/ 	.byte	0x08
	.zero		1


	//   ....[1]....
        /*0098*/ 	.word	0x00000260
        /*009c*/ 	.word	0x000000ff
        /*00a0*/ 	.word	0x000000c8
        /*00a4*/ 	.short	0x0100
        /*00a6*/ 	.byte	0x08
	.zero		1


	//   ....[2]....
        /*00a8*/ 	.word	0x00000270
        /*00ac*/ 	.word	0x000000ff
        /*00b0*/ 	.word	0x00000008
        /*00b4*/ 	.short	0x0100
        /*00b6*/ 	.byte	0x08
	.zero		1


	//   ....[3]....
        /*00b8*/ 	.word	0x00000280
        /*00bc*/ 	.word	0x000000ff
        /*00c0*/ 	.word	0x000000d0
        /*00c4*/ 	.short	0x0100
        /*00c6*/ 	.byte	0x08
	.zero		1


	//   ....[4]....
        /*00c8*/ 	.word	0x00000290
        /*00cc*/ 	.word	0x000000ff
        /*00d0*/ 	.word	0x00000010
        /*00d4*/ 	.short	0x0100
        /*00d6*/ 	.byte	0x08
	.zero		1


	//   ....[5]....
        /*00d8*/ 	.word	0x000002a0
        /*00dc*/ 	.word	0x000000ff
        /*00e0*/ 	.word	0x000000d8
        /*00e4*/ 	.short	0x0100
        /*00e6*/ 	.byte	0x08
	.zero		1


	//   ....[6]....
        /*00e8*/ 	.word	0x000002b0
        /*00ec*/ 	.word	0x000000ff
        /*00f0*/ 	.word	0x00000018
        /*00f4*/ 	.short	0x0100
        /*00f6*/ 	.byte	0x08
	.zero		1


	//   ....[7]....
        /*00f8*/ 	.word	0x000002c0
        /*00fc*/ 	.word	0x000000ff
        /*0100*/ 	.word	0x000000e0
        /*0104*/ 	.short	0x0100
        /*0106*/ 	.byte	0x08
	.zero		1


	//   ....[8]....
        /*0108*/ 	.word	0x000002d0
        /*010c*/ 	.word	0x000000ff
        /*0110*/ 	.word	0x00000020
        /*0114*/ 	.short	0x0100
        /*0116*/ 	.byte	0x08
	.zero		1


	//   ....[9]....
        /*0118*/ 	.word	0x000002e0
        /*011c*/ 	.word	0x000000ff
        /*0120*/ 	.word	0x000000e8
        /*0124*/ 	.short	0x0100
        /*0126*/ 	.byte	0x08
	.zero		1


	//   ....[10]....
        /*0128*/ 	.word	0x000002f0
        /*012c*/ 	.word	0x000000ff
        /*0130*/ 	.word	0x00000028
        /*0134*/ 	.short	0x0100
        /*0136*/ 	.byte	0x08
	.zero		1


	//   ....[11]....
        /*0138*/ 	.word	0x00000300
        /*013c*/ 	.word	0x000000ff
        /*0140*/ 	.word	0x000000f0
        /*0144*/ 	.short	0x0100
        /*0146*/ 	.byte	0x08
	.zero		1


	//   ....[12]....
        /*0148*/ 	.word	0x00000310
        /*014c*/ 	.word	0x000000ff
        /*0150*/ 	.word	0x00000030
        /*0154*/ 	.short	0x0100
        /*0156*/ 	.byte	0x08
	.zero		1


	//   ....[13]....
        /*0158*/ 	.word	0x00000320
        /*015c*/ 	.word	0x000000ff
        /*0160*/ 	.word	0x000000f8
        /*0164*/ 	.short	0x0100
        /*0166*/ 	.byte	0x08
	.zero		1


	//   ....[14]....
        /*0168*/ 	.word	0x00000330
        /*016c*/ 	.word	0x000000ff
        /*0170*/ 	.word	0x00000038
        /*0174*/ 	.short	0x0100
        /*0176*/ 	.byte	0x08
	.zero		1


	//   ....[15]....
        /*0178*/ 	.word	0x00000340
        /*017c*/ 	.word	0x000000ff
        /*0180*/ 	.word	0x00000100
        /*0184*/ 	.short	0x0100
        /*0186*/ 	.byte	0x08
	.zero		1


	//   ....[16]....
        /*0188*/ 	.word	0x00000350
        /*018c*/ 	.word	0x000000ff
        /*0190*/ 	.word	0x00000040
        /*0194*/ 	.short	0x0100
        /*0196*/ 	.byte	0x08
	.zero		1


	//   ....[17]....
        /*0198*/ 	.word	0x00000360
        /*019c*/ 	.word	0x000000ff
        /*01a0*/ 	.word	0x00000108
        /*01a4*/ 	.short	0x0100
        /*01a6*/ 	.byte	0x08
	.zero		1


	//   ....[18]....
        /*01a8*/ 	.word	0x00000370
        /*01ac*/ 	.word	0x000000ff
        /*01b0*/ 	.word	0x00000048
        /*01b4*/ 	.short	0x0100
        /*01b6*/ 	.byte	0x08
	.zero		1


	//   ....[19]....
        /*01b8*/ 	.word	0x00000380
        /*01bc*/ 	.word	0x000000ff
        /*01c0*/ 	.word	0x00000110
        /*01c4*/ 	.short	0x0100
        /*01c6*/ 	.byte	0x08
	.zero		1


	//   ....[20]....
        /*01c8*/ 	.word	0x00000390
        /*01cc*/ 	.word	0x000000ff
        /*01d0*/ 	.word	0x00000050
        /*01d4*/ 	.short	0x0100
        /*01d6*/ 	.byte	0x08
	.zero		1


	//   ....[21]....
        /*01d8*/ 	.word	0x000003a0
        /*01dc*/ 	.word	0x000000ff
        /*01e0*/ 	.word	0x00000118
        /*01e4*/ 	.short	0x0100
        /*01e6*/ 	.byte	0x08
	.zero		1


	//   ....[22]....
        /*01e8*/ 	.word	0x000003b0
        /*01ec*/ 	.word	0x000000ff
        /*01f0*/ 	.word	0x00000058
        /*01f4*/ 	.short	0x0100
        /*01f6*/ 	.byte	0x08
	.zero		1


	//   ....[23]....
        /*01f8*/ 	.word	0x000003c0
        /*01fc*/ 	.word	0x000000ff
        /*0200*/ 	.word	0x00000120
        /*0204*/ 	.short	0x0100
        /*0206*/ 	.byte	0x08
	.zero		1


	//   ....[24]....
        /*0208*/ 	.word	0x000003d0
        /*020c*/ 	.word	0x000000ff
        /*0210*/ 	.word	0x00000060
        /*0214*/ 	.short	0x0100
        /*0216*/ 	.byte	0x08
	.zero		1


	//   ....[25]....
        /*0218*/ 	.word	0x000003e0
        /*021c*/ 	.word	0x000000ff
        /*0220*/ 	.word	0x00000128
        /*0224*/ 	.short	0x0100
        /*0226*/ 	.byte	0x08
	.zero		1


	//   ....[26]....
        /*0228*/ 	.word	0x000003f0
        /*022c*/ 	.word	0x000000ff
        /*0230*/ 	.word	0x00000068
        /*0234*/ 	.short	0x0100
        /*0236*/ 	.byte	0x08
	.zero		1


	//   ....[27]....
        /*0238*/ 	.word	0x00000400
        /*023c*/ 	.word	0x000000ff
        /*0240*/ 	.word	0x00000130
        /*0244*/ 	.short	0x0100
        /*0246*/ 	.byte	0x08
	.zero		1


	//   ....[28]....
        /*0248*/ 	.word	0x00000410
        /*024c*/ 	.word	0x000000ff
        /*0250*/ 	.word	0x00000070
        /*0254*/ 	.short	0x0100
        /*0256*/ 	.byte	0x08
	.zero		1


	//   ....[29]....
        /*0258*/ 	.word	0x00000420
        /*025c*/ 	.word	0x000000ff
        /*0260*/ 	.word	0x00000138
        /*0264*/ 	.short	0x0100
        /*0266*/ 	.byte	0x08
	.zero		1


	//   ....[30]....
        /*0268*/ 	.word	0x00000430
        /*026c*/ 	.word	0x000000ff
        /*0270*/ 	.word	0x00000078
        /*0274*/ 	.short	0x0100
        /*0276*/ 	.byte	0x08
	.zero		1


	//   ....[31]....
        /*0278*/ 	.word	0x00000440
        /*027c*/ 	.word	0x000000ff
        /*0280*/ 	.word	0x00000140
        /*0284*/ 	.short	0x0100
        /*0286*/ 	.byte	0x08
	.zero		1


	//   ....[32]....
        /*0288*/ 	.word	0x00000450
        /*028c*/ 	.word	0x000000ff
        /*0290*/ 	.word	0x00000080
        /*0294*/ 	.short	0x0100
        /*0296*/ 	.byte	0x08
	.zero		1


	//   ....[33]....
        /*0298*/ 	.word	0x00000460
        /*029c*/ 	.word	0x000000ff
        /*02a0*/ 	.word	0x00000148
        /*02a4*/ 	.short	0x0100
        /*02a6*/ 	.byte	0x08
	.zero		1


	//   ....[34]....
        /*02a8*/ 	.word	0x00000470
        /*02ac*/ 	.word	0x000000ff
        /*02b0*/ 	.word	0x00000088
        /*02b4*/ 	.short	0x0100
        /*02b6*/ 	.byte	0x08
	.zero		1


	//   ....[35]....
        /*02b8*/ 	.word	0x00000480
        /*02bc*/ 	.word	0x000000ff
        /*02c0*/ 	.word	0x00000150
        /*02c4*/ 	.short	0x0100
        /*02c6*/ 	.byte	0x08
	.zero		1


	//   ....[36]....
        /*02c8*/ 	.word	0x00000490
        /*02cc*/ 	.word	0x000000ff
        /*02d0*/ 	.word	0x00000090
        /*02d4*/ 	.short	0x0100
        /*02d6*/ 	.byte	0x08
	.zero		1


	//   ....[37]....
        /*02d8*/ 	.word	0x000004a0
        /*02dc*/ 	.word	0x000000ff
        /*02e0*/ 	.word	0x00000158
        /*02e4*/ 	.short	0x0100
        /*02e6*/ 	.byte	0x08
	.zero		1


	//   ....[38]....
        /*02e8*/ 	.word	0x000004b0
        /*02ec*/ 	.word	0x000000ff
        /*02f0*/ 	.word	0x00000098
        /*02f4*/ 	.short	0x0100
        /*02f6*/ 	.byte	0x08
	.zero		1


	//   ....[39]....
        /*02f8*/ 	.word	0x000004c0
        /*02fc*/ 	.word	0x000000ff
        /*0300*/ 	.word	0x00000160
        /*0304*/ 	.short	0x0100
        /*0306*/ 	.byte	0x08
	.zero		1


	//   ....[40]....
        /*0308*/ 	.word	0x000004d0
        /*030c*/ 	.word	0x000000ff
        /*0310*/ 	.word	0x000000a0
        /*0314*/ 	.short	0x0100
        /*0316*/ 	.byte	0x08
	.zero		1


	//   ....[41]....
        /*0318*/ 	.word	0x000004e0
        /*031c*/ 	.word	0x000000ff
        /*0320*/ 	.word	0x00000168
        /*0324*/ 	.short	0x0100
        /*0326*/ 	.byte	0x08
	.zero		1


	//   ....[42]....
        /*0328*/ 	.word	0x000004f0
        /*032c*/ 	.word	0x000000ff
        /*0330*/ 	.word	0x000000a8
        /*0334*/ 	.short	0x0100
        /*0336*/ 	.byte	0x08
	.zero		1


	//   ....[43]....
        /*0338*/ 	.word	0x00000500
        /*033c*/ 	.word	0x000000ff
        /*0340*/ 	.word	0x00000170
        /*0344*/ 	.short	0x0100
        /*0346*/ 	.byte	0x08
	.zero		1


	//   ....[44]....
        /*0348*/ 	.word	0x00000510
        /*034c*/ 	.word	0x000000ff
        /*0350*/ 	.word	0x000000b0
        /*0354*/ 	.short	0x0100
        /*0356*/ 	.byte	0x08
	.zero		1


	//   ....[45]....
        /*0358*/ 	.word	0x00000520
        /*035c*/ 	.word	0x000000ff
        /*0360*/ 	.word	0x00000178
        /*0364*/ 	.short	0x0100
        /*0366*/ 	.byte	0x08
	.zero		1


	//   ....[46]....
        /*0368*/ 	.word	0x00000530
        /*036c*/ 	.word	0x000000ff
        /*0370*/ 	.word	0x000000b8
        /*0374*/ 	.short	0x0100
        /*0376*/ 	.byte	0x08
	.zero		1


	//   ....[47]....
        /*0378*/ 	.word	0x00000540
        /*037c*/ 	.word	0x000000ff
        /*0380*/ 	.word	0x00000180
        /*0384*/ 	.short	0x0100
        /*0386*/ 	.byte	0x08
	.zero		1


	//   ....[48]....
        /*0388*/ 	.word	0x00000550
        /*038c*/ 	.word	0x000000ff
        /*0390*/ 	.word	0x000000c0
        /*0394*/ 	.short	0x0100
        /*0396*/ 	.byte	0x08
	.zero		1


	//   ....[49]....
        /*0398*/ 	.word	0x00000560
        /*039c*/ 	.word	0x000000ff
        /*03a0*/ 	.word	0x00000188
        /*03a4*/ 	.short	0x0100
        /*03a6*/ 	.byte	0x08
	.zero		1


	//   ....[50]....
        /*03a8*/ 	.word	0x000009c0
        /*03ac*/ 	.word	0x000000ff
        /*03b0*/ 	.word	0x000001a0
        /*03b4*/ 	.short	0x0100
        /*03b6*/ 	.byte	0x06
	.zero		1


	//   ....[51]....
        /*03b8*/ 	.word	0x00000a50
        /*03bc*/ 	.word	0x000000ff
        /*03c0*/ 	.word	0x000001a8
        /*03c4*/ 	.short	0x0100
        /*03c6*/ 	.byte	0x06
	.zero		1


	//   ....[52]....
        /*03c8*/ 	.word	0x00001740
        /*03cc*/ 	.word	0x00000003
        /*03d0*/ 	.word	0x00000000
        /*03d4*/ 	.short	0x010a
        /*03d6*/ 	.byte	0x3f
	.zero		1


	//   ....[53]....
        /*03d8*/ 	.word	0x00001780
        /*03dc*/ 	.word	0x00000003
        /*03e0*/ 	.word	0x00000000
        /*03e4*/ 	.short	0x010a
        /*03e6*/ 	.byte	0x3f
	.zero		1


	//   ....[54]....
        /*03e8*/ 	.word	0x000019f0
        /*03ec*/ 	.word	0x000000ff
        /*03f0*/ 	.word	0x00000000
        /*03f4*/ 	.short	0x010a
        /*03f6*/ 	.byte	0x04
	.zero		1


	//   ....[55]....
        /*03f8*/ 	.word	0x00001a30
        /*03fc*/ 	.word	0x000000ff
        /*0400*/ 	.word	0x00000000
        /*0404*/ 	.short	0x010a
        /*0406*/ 	.byte	0x04
	.zero		1


	//   ....[56]....
        /*0408*/ 	.word	0x00001b80
        /*040c*/ 	.word	0x00000005
        /*0410*/ 	.word	0x00000000
        /*0414*/ 	.short	0x0101
        /*0416*/ 	.byte	0x3f
	.zero		1


	//   ....[57]....
        /*0418*/ 	.word	0x00001d40
        /*041c*/ 	.word	0x00000003
        /*0420*/ 	.word	0x00000000
        /*0424*/ 	.short	0x0101
        /*0426*/ 	.byte	0x3f
	.zero		1


	//   ....[58]....
        /*0428*/ 	.word	0x00005620
        /*042c*/ 	.word	0x00000017
        /*0430*/ 	.word	0x000000c8
        /*0434*/ 	.short	0x010a
        /*0436*/ 	.byte	0x3f
	.zero		1


	//   ....[59]....
        /*0438*/ 	.word	0x00005990
        /*043c*/ 	.word	0x00000003
        /*0440*/ 	.word	0x000001a8
        /*0444*/ 	.short	0x0101
        /*0446*/ 	.byte	0x3f
	.zero		1


	//   ....[60]....
        /*0448*/ 	.word	0x000060f0
        /*044c*/ 	.word	0x00000007
        /*0450*/ 	.word	0x00000000
        /*0454*/ 	.short	0x010a
        /*0456*/ 	.byte	0x3f
	.zero		1


	//   ....[61]....
        /*0458*/ 	.word	0x00006170
        /*045c*/ 	.word	0x00000008
        /*0460*/ 	.word	0x00000000
        /*0464*/ 	.short	0x010a
        /*0466*/ 	.byte	0x3f
	.zero		1


	//   ....[62]....
        /*0468*/ 	.word	0x00006200
        /*046c*/ 	.word	0x00000009
        /*0470*/ 	.word	0x00000000
        /*0474*/ 	.short	0x010a
        /*0476*/ 	.byte	0x3f
	.zero		1


	//   ....[63]....
        /*0478*/ 	.word	0x00006290
        /*047c*/ 	.word	0x00000008
        /*0480*/ 	.word	0x00000000
        /*0484*/ 	.short	0x010a
        /*0486*/ 	.byte	0x3f
	.zero		1


	//   ....[64]....
        /*0488*/ 	.word	0x00006320
        /*048c*/ 	.word	0x00000009
        /*0490*/ 	.word	0x00000000
        /*0494*/ 	.short	0x010a
        /*0496*/ 	.byte	0x3f
	.zero		1


	//   ....[65]....
        /*0498*/ 	.word	0x000063b0
        /*049c*/ 	.word	0x00000008
        /*04a0*/ 	.word	0x00000000
        /*04a4*/ 	.short	0x010a
        /*04a6*/ 	.byte	0x3f
	.zero		1


	//   ....[66]....
        /*04a8*/ 	.word	0x00006440
        /*04ac*/ 	.word	0x00000009
        /*04b0*/ 	.word	0x00000000
        /*04b4*/ 	.short	0x010a
        /*04b6*/ 	.byte	0x3f
	.zero		1


	//   ....[67]....
        /*04b8*/ 	.word	0x000064d0
        /*04bc*/ 	.word	0x00000008
        /*04c0*/ 	.word	0x00000000
        /*04c4*/ 	.short	0x010a
        /*04c6*/ 	.byte	0x3f
	.zero		1


	//   ....[68]....
        /*04c8*/ 	.word	0x00006560
        /*04cc*/ 	.word	0x00000009
        /*04d0*/ 	.word	0x00000000
        /*04d4*/ 	.short	0x010a
        /*04d6*/ 	.byte	0x3f
	.zero		1


	//   ....[69]....
        /*04d8*/ 	.word	0x000065f0
        /*04dc*/ 	.word	0x00000008
        /*04e0*/ 	.word	0x00000000
        /*04e4*/ 	.short	0x010a
        /*04e6*/ 	.byte	0x3f
	.zero		1


	//   ....[70]....
        /*04e8*/ 	.word	0x00006680
        /*04ec*/ 	.word	0x00000009
        /*04f0*/ 	.word	0x00000000
        /*04f4*/ 	.short	0x010a
        /*04f6*/ 	.byte	0x3f
	.zero		1


	//   ....[71]....
        /*04f8*/ 	.word	0x00006710
        /*04fc*/ 	.word	0x00000008
        /*0500*/ 	.word	0x00000000
        /*0504*/ 	.short	0x010a
        /*0506*/ 	.byte	0x3f
	.zero		1


	//   ....[72]....
        /*0508*/ 	.word	0x000067a0
        /*050c*/ 	.word	0x00000009
        /*0510*/ 	.word	0x00000000
        /*0514*/ 	.short	0x010a
        /*0516*/ 	.byte	0x3f
	.zero		1


	//   ....[73]....
        /*0518*/ 	.word	0x00006830
        /*051c*/ 	.word	0x00000008
        /*0520*/ 	.word	0x00000000
        /*0524*/ 	.short	0x010a
        /*0526*/ 	.byte	0x3f
	.zero		1


	//   ....[74]....
        /*0528*/ 	.word	0x000068c0
        /*052c*/ 	.word	0x00000009
        /*0530*/ 	.word	0x00000000
        /*0534*/ 	.short	0x010a
        /*0536*/ 	.byte	0x3f
	.zero		1


	//   ....[75]....
        /*0538*/ 	.word	0x00006950
        /*053c*/ 	.word	0x00000008
        /*0540*/ 	.word	0x00000000
        /*0544*/ 	.short	0x010a
        /*0546*/ 	.byte	0x3f
	.zero		1


	//   ....[76]....
        /*0548*/ 	.word	0x000069e0
        /*054c*/ 	.word	0x00000009
        /*0550*/ 	.word	0x00000000
        /*0554*/ 	.short	0x010a
        /*0556*/ 	.byte	0x3f
	.zero		1


	//   ....[77]....
        /*0558*/ 	.word	0x00006a70
        /*055c*/ 	.word	0x00000008
        /*0560*/ 	.word	0x00000000
        /*0564*/ 	.short	0x010a
        /*0566*/ 	.byte	0x3f
	.zero		1


	//   ....[78]....
        /*0568*/ 	.word	0x00006b00
        /*056c*/ 	.word	0x00000009
        /*0570*/ 	.word	0x00000000
        /*0574*/ 	.short	0x010a
        /*0576*/ 	.byte	0x3f
	.zero		1


	//   ....[79]....
        /*0578*/ 	.word	0x00006b90
        /*057c*/ 	.word	0x00000008
        /*0580*/ 	.word	0x00000000
        /*0584*/ 	.short	0x010a
        /*0586*/ 	.byte	0x3f
	.zero		1


	//   ....[80]....
        /*0588*/ 	.word	0x00006c20
        /*058c*/ 	.word	0x00000009
        /*0590*/ 	.word	0x00000000
        /*0594*/ 	.short	0x010a
        /*0596*/ 	.byte	0x3f
	.zero		1


	//   ....[81]....
        /*0598*/ 	.word	0x00006cb0
        /*059c*/ 	.word	0x00000008
        /*05a0*/ 	.word	0x00000000
        /*05a4*/ 	.short	0x010a
        /*05a6*/ 	.byte	0x3f
	.zero		1


	//   ....[82]....
        /*05a8*/ 	.word	0x00006d40
        /*05ac*/ 	.word	0x00000009
        /*05b0*/ 	.word	0x00000000
        /*05b4*/ 	.short	0x010a
        /*05b6*/ 	.byte	0x3f
	.zero		1


	//   ....[83]....
        /*05b8*/ 	.word	0x00006dd0
        /*05bc*/ 	.word	0x00000006
        /*05c0*/ 	.word	0x00000000
        /*05c4*/ 	.short	0x010a
        /*05c6*/ 	.byte	0x3f
	.zero		1


	//   ....[84]....
        /*05c8*/ 	.word	0x00006e60
        /*05cc*/ 	.word	0x00000003
        /*05d0*/ 	.word	0x00000000
        /*05d4*/ 	.short	0x010a
        /*05d6*/ 	.byte	0x3f
	.zero		1


	//   ....[85]....
        /*05d8*/ 	.word	0x00006ec0
        /*05dc*/ 	.word	0x00000003
        /*05e0*/ 	.word	0x00000000
        /*05e4*/ 	.short	0x010a
        /*05e6*/ 	.byte	0x3f
	.zero		1


	//   ....[86]....
        /*05e8*/ 	.word	0x00006f20
        /*05ec*/ 	.word	0x00000006
        /*05f0*/ 	.word	0x00000000
        /*05f4*/ 	.short	0x010a
        /*05f6*/ 	.byte	0x3f
	.zero		1


	//   ....[87]....
        /*05f8*/ 	.word	0x00006ff0
        /*05fc*/ 	.word	0x00000017
        /*0600*/ 	.word	0x000000c8
        /*0604*/ 	.short	0x010a
        /*0606*/ 	.byte	0x3f
	.zero		1


	//   ....[88]....
        /*0608*/ 	.word	0x000070c0
        /*060c*/ 	.word	0x00000007
        /*0610*/ 	.word	0x00000000
        /*0614*/ 	.short	0x010a
        /*0616*/ 	.byte	0x3f
	.zero		1


	//   ....[89]....
        /*0618*/ 	.word	0x00007110
        /*061c*/ 	.word	0x00000008
        /*0620*/ 	.word	0x00000000
        /*0624*/ 	.short	0x010a
        /*0626*/ 	.byte	0x3f
	.zero		1


	//   ....[90]....
        /*0628*/ 	.word	0x00007160
        /*062c*/ 	.word	0x00000009
        /*0630*/ 	.word	0x00000000
        /*0634*/ 	.short	0x010a
        /*0636*/ 	.byte	0x3f
	.zero		1


	//   ....[91]....
        /*0638*/ 	.word	0x000071b0
        /*063c*/ 	.word	0x00000008
        /*0640*/ 	.word	0x00000000
        /*0644*/ 	.short	0x010a
        /*0646*/ 	.byte	0x3f
	.zero		1


	//   ....[92]....
        /*0648*/ 	.word	0x00007200
        /*064c*/ 	.word	0x00000009
        /*0650*/ 	.word	0x00000000
        /*0654*/ 	.short	0x010a
        /*0656*/ 	.byte	0x3f
	.zero		1


	//   ....[93]....
        /*0658*/ 	.word	0x00007250
        /*065c*/ 	.word	0x00000008
        /*0660*/ 	.word	0x00000000
        /*0664*/ 	.short	0x010a
        /*0666*/ 	.byte	0x3f
	.zero		1


	//   ....[94]....
        /*0668*/ 	.word	0x000072a0
        /*066c*/ 	.word	0x00000009
        /*0670*/ 	.word	0x00000000
        /*0674*/ 	.short	0x010a
        /*0676*/ 	.byte	0x3f
	.zero		1


	//   ....[95]....
        /*0678*/ 	.word	0x000072f0
        /*067c*/ 	.word	0x00000008
        /*0680*/ 	.word	0x00000000
        /*0684*/ 	.short	0x010a
        /*0686*/ 	.byte	0x3f
	.zero		1


	//   ....[96]....
        /*0688*/ 	.word	0x00007340
        /*068c*/ 	.word	0x00000009
        /*0690*/ 	.word	0x00000000
        /*0694*/ 	.short	0x010a
        /*0696*/ 	.byte	0x3f
	.zero		1


	//   ....[97]....
        /*0698*/ 	.word	0x00007390
        /*069c*/ 	.word	0x00000008
        /*06a0*/ 	.word	0x00000000
        /*06a4*/ 	.short	0x010a
        /*06a6*/ 	.byte	0x3f
	.zero		1


	//   ....[98]....
        /*06a8*/ 	.word	0x000073e0
        /*06ac*/ 	.word	0x00000009
        /*06b0*/ 	.word	0x00000000
        /*06b4*/ 	.short	0x010a
        /*06b6*/ 	.byte	0x3f
	.zero		1


	//   ....[99]....
        /*06b8*/ 	.word	0x00007430
        /*06bc*/ 	.word	0x00000008
        /*06c0*/ 	.word	0x00000000
        /*06c4*/ 	.short	0x010a
        /*06c6*/ 	.byte	0x3f
	.zero		1


	//   ....[100]....
        /*06c8*/ 	.word	0x00007480
        /*06cc*/ 	.word	0x00000009
        /*06d0*/ 	.word	0x00000000
        /*06d4*/ 	.short	0x010a
        /*06d6*/ 	.byte	0x3f
	.zero		1


	//   ....[101]....
        /*06d8*/ 	.word	0x000074d0
        /*06dc*/ 	.word	0x00000008
        /*06e0*/ 	.word	0x00000000
        /*06e4*/ 	.short	0x010a
        /*06e6*/ 	.byte	0x3f
	.zero		1


	//   ....[102]....
        /*06e8*/ 	.word	0x00007520
        /*06ec*/ 	.word	0x00000009
        /*06f0*/ 	.word	0x00000000
        /*06f4*/ 	.short	0x010a
        /*06f6*/ 	.byte	0x3f
	.zero		1


	//   ....[103]....
        /*06f8*/ 	.word	0x00007570
        /*06fc*/ 	.word	0x00000008
        /*0700*/ 	.word	0x00000000
        /*0704*/ 	.short	0x010a
        /*0706*/ 	.byte	0x3f
	.zero		1


	//   ....[104]....
        /*0708*/ 	.word	0x000075c0
        /*070c*/ 	.word	0x00000009
        /*0710*/ 	.word	0x00000000
        /*0714*/ 	.short	0x010a
        /*0716*/ 	.byte	0x3f
	.zero		1


	//   ....[105]....
        /*0718*/ 	.word	0x00007610
        /*071c*/ 	.word	0x00000008
        /*0720*/ 	.word	0x00000000
        /*0724*/ 	.short	0x010a
        /*0726*/ 	.byte	0x3f
	.zero		1


	//   ....[106]....
        /*0728*/ 	.word	0x00007660
        /*072c*/ 	.word	0x00000009
        /*0730*/ 	.word	0x00000000
        /*0734*/ 	.short	0x010a
        /*0736*/ 	.byte	0x3f
	.zero		1


	//   ....[107]....
        /*0738*/ 	.word	0x000076b0
        /*073c*/ 	.word	0x00000008
        /*0740*/ 	.word	0x00000000
        /*0744*/ 	.short	0x010a
        /*0746*/ 	.byte	0x3f
	.zero		1


	//   ....[108]....
        /*0748*/ 	.word	0x00007700
        /*074c*/ 	.word	0x00000009
        /*0750*/ 	.word	0x00000000
        /*0754*/ 	.short	0x010a
        /*0756*/ 	.byte	0x3f
	.zero		1


	//   ....[109]....
        /*0758*/ 	.word	0x00007750
        /*075c*/ 	.word	0x00000008
        /*0760*/ 	.word	0x00000000
        /*0764*/ 	.short	0x010a
        /*0766*/ 	.byte	0x3f
	.zero		1


	//   ....[110]....
        /*0768*/ 	.word	0x000077a0
        /*076c*/ 	.word	0x00000009
        /*0770*/ 	.word	0x00000000
        /*0774*/ 	.short	0x010a
        /*0776*/ 	.byte	0x3f
	.zero		1


	//   ....[111]....
        /*0778*/ 	.word	0x000077f0
        /*077c*/ 	.word	0x00000006
        /*0780*/ 	.word	0x00000000
        /*0784*/ 	.short	0x010a
        /*0786*/ 	.byte	0x3f
	.zero		1


	//----- nvinfo : EIATTR_NUM_MBARRIERS
	.align		4
.L_35:
        /*0788*/ 	.byte	0x03, 0x38
        /*078a*/ 	.short	0x0034


	//----- nvinfo : EIATTR_EXIT_INSTR_OFFSETS
	.align		4
        /*078c*/ 	.byte	0x04, 0x1c
        /*078e*/ 	.short	(.L_37 - .L_36)


	//   ....[0]....
.L_36:
        /*0790*/ 	.word	0x00000c20


	//   ....[1]....
        /*0794*/ 	.word	0x00001430


	//   ....[2]....
        /*0798*/ 	.word	0x00004d30


	//   ....[3]....
        /*079c*/ 	.word	0x00005290


	//   ....[4]....
        /*07a0*/ 	.word	0x00006eb0


	//----- nvinfo : EIATTR_MAX_THREADS
	.align		4
.L_37:
        /*07a4*/ 	.byte	0x04, 0x05
        /*07a6*/ 	.short	(.L_39 - .L_38)
.L_38:
        /*07a8*/ 	.word	0x00000180
        /*07ac*/ 	.word	0x00000001
        /*07b0*/ 	.word	0x00000001


	//----- nvinfo : EIATTR_CRS_STACK_SIZE
	.align		4
.L_39:
        /*07b4*/ 	.byte	0x04, 0x1e
        /*07b6*/ 	.short	(.L_41 - .L_40)
.L_40:
        /*07b8*/ 	.word	0x00000000


	//----- nvinfo : EIATTR_CBANK_PARAM_SIZE
	.align		4
.L_41:
        /*07bc*/ 	.byte	0x03, 0x19
        /*07be*/ 	.short	0x0470


	//----- nvinfo : EIATTR_PARAM_CBANK
	.align		4
        /*07c0*/ 	.byte	0x04, 0x0a
        /*07c2*/ 	.short	(.L_43 - .L_42)
	.align		4
.L_42:
        /*07c4*/ 	.word	index@(.nv.constant0._ZN7cutlass13device_kernelINS_4gemm6kernel13GemmUniversalIN4cute5tupleIJiiiiEEENS1_10collective13CollectiveMmaINS1_34MainloopSm90TmaGmmaWarpSpecializedILi25ENS5_IJNS4_1CILi2EEENSA_ILi1EEESC_EEENS1_35KernelTmaWarpSpecializedCooperativeEEENS5_IJNSA_ILi256EEENSA_ILi32EEENSA_ILi16EEEEEENS_10bfloat16_tENS5_IJlSC_lEEESK_SL_NS4_8TiledMMAINS4_8MMA_AtomIJNS4_4SM904GMMA27MMA_64x32x16_F32BF16BF16_SSILNSP_5MajorE0ELSR_0ELNSP_7ScaleInE1ELSS_1EEEEEENS4_6LayoutISD_NS5_IJSC_NSA_ILi0EEESW_EEEEENS5_IJNS4_10UnderscoreESZ_SZ_EEEEENS4_13SM90_TMA_LOADENS4_14ComposedLayoutINS4_7SwizzleILi1ELi4ELi3EEENS4_18smem_ptr_flag_bitsILi16EEENSV_INS5_IJNSA_ILi8EEESI_EEENS5_IJSI_SC_EEEEEEEvNS4_8identityENS4_23SM90_TMA_LOAD_MULTICASTES1C_vS1D_EENS_8epilogue10collective6detail29Sm90TmaWarpSpecializedAdapterINS1H_15DefaultEpilogueISK_SL_SL_NS1G_6thread17LinearCombinationISK_Li1EffLNS1L_9ScaleType4KindE0ELNS_15FloatRoundStyleE2ESK_EENS1_15EpilogueDefaultEEEEEvvEEEEvNT_6ParamsE)
        /*07c8*/ 	.short	0x0210
        /*07ca*/ 	.short	0x0470


	//----- nvinfo : EIATTR_SW_WAR
	.align		4
.L_43:
        /*07cc*/ 	.byte	0x04, 0x36
        /*07ce*/ 	.short	(.L_45 - .L_44)
.L_44:
        /*07d0*/ 	.word	0x00000008
.L_45:


//--------------------- .nv.callgraph             --------------------------
	.section	.nv.callgraph,"",@"SHT_CUDA_CALLGRAPH"
	.align	4
	.sectionentsize	8
	.align		4
        /*0000*/ 	.word	0x00000000
	.align		4
        /*0004*/ 	.word	0xffffffff
	.align		4
        /*0008*/ 	.word	index@(_ZN7cutlass13device_kernelINS_4gemm6kernel13GemmUniversalIN4cute5tupleIJiiiiEEENS1_10collective13CollectiveMmaINS1_34MainloopSm90TmaGmmaWarpSpecializedILi25ENS5_IJNS4_1CILi2EEENSA_ILi1EEESC_EEENS1_35KernelTmaWarpSpecializedCooperativeEEENS5_IJNSA_ILi256EEENSA_ILi32EEENSA_ILi16EEEEEENS_10bfloat16_tENS5_IJlSC_lEEESK_SL_NS4_8TiledMMAINS4_8MMA_AtomIJNS4_4SM904GMMA27MMA_64x32x16_F32BF16BF16_SSILNSP_5MajorE0ELSR_0ELNSP_7ScaleInE1ELSS_1EEEEEENS4_6LayoutISD_NS5_IJSC_NSA_ILi0EEESW_EEEEENS5_IJNS4_10UnderscoreESZ_SZ_EEEEENS4_13SM90_TMA_LOADENS4_14ComposedLayoutINS4_7SwizzleILi1ELi4ELi3EEENS4_18smem_ptr_flag_bitsILi16EEENSV_INS5_IJNSA_ILi8EEESI_EEENS5_IJSI_SC_EEEEEEEvNS4_8identityENS4_23SM90_TMA_LOAD_MULTICASTES1C_vS1D_EENS_8epilogue10collective6detail29Sm90TmaWarpSpecializedAdapterINS1H_15DefaultEpilogueISK_SL_SL_NS1G_6thread17LinearCombinationISK_Li1EffLNS1L_9ScaleType4KindE0ELNS_15FloatRoundStyleE2ESK_EENS1_15EpilogueDefaultEEEEEvvEEEEvNT_6ParamsE)
	.align		4
        /*000c*/ 	.word	index@(__assertfail)
	.align		4
        /*0010*/ 	.word	0x00000000
	.align		4
        /*0014*/ 	.word	0xfffffffe
	.align		4
        /*0018*/ 	.word	0x00000000
	.align		4
        /*001c*/ 	.word	0xfffffffd
	.align		4
        /*0020*/ 	.word	0x00000000
	.align		4
        /*0024*/ 	.word	0xfffffffc


//--------------------- .nv.constant4             --------------------------
	.section	.nv.constant4,"a",@progbits
	.align	8
	.align		8
.nv.constant4:
        /*0000*/ 	.dword	__assertfail
	.align		8
        /*0008*/ 	.dword	__unnamed_1
	.align		8
        /*0010*/ 	.dword	_ZN40_INTERNAL_b15059e5_4_k_cu_7bbbac0c_131974cuda3std3__45__cpo5beginE
	.align		8
        /*0018*/ 	.dword	_ZN40_INTERNAL_b15059e5_4_k_cu_7bbbac0c_131974cuda3std3__45__cpo3endE
	.align		8
        /*0020*/ 	.dword	_ZN40_INTERNAL_b15059e5_4_k_cu_7bbbac0c_131974cuda3std3__45__cpo6cbeginE
	.align		8
        /*0028*/ 	.dword	_ZN40_INTERNAL_b15059e5_4_k_cu_7bbbac0c_131974cuda3std3__45__cpo4cendE
	.align		8
        /*0030*/ 	.dword	_ZN40_INTERNAL_b15059e5_4_k_cu_7bbbac0c_131974cuda3std3__442_GLOBAL__N__b15059e5_4_k_cu_7bbbac0c_131976ignoreE
	.align		8
        /*0038*/ 	.dword	_ZN40_INTERNAL_b15059e5_4_k_cu_7bbbac0c_131974cuda3std3__419piecewise_constructE
	.align		8
        /*0040*/ 	.dword	_ZN40_INTERNAL_b15059e5_4_k_cu_7bbbac0c_131974cuda3std3__48in_placeE
	.align		8
        /*0048*/ 	.dword	_ZN40_INTERNAL_b15059e5_4_k_cu_7bbbac0c_131974cuda3std6ranges3__45__cpo4swapE
	.align		8
        /*0050*/ 	.dword	_ZN40_INTERNAL_b15059e5_4_k_cu_7bbbac0c_131974cuda3std6ranges3__45__cpo9iter_moveE
	.align		8
        /*0058*/ 	.dword	_ZN40_INTERNAL_b15059e5_4_k_cu_7bbbac0c_131974cute7productE
	.align		8
        /*0060*/ 	.dword	_ZN40_INTERNAL_b15059e5_4_k_cu_7bbbac0c_131974cute1_E
	.align		8
        /*0068*/ 	.dword	$str$22
	.align		8
        /*0070*/ 	.dword	$str$23


//--------------------- .text._ZN7cutlass13device_kernelINS_4gemm6kernel13GemmUniversalIN4cute5tupleIJiiiiEEENS1_10collective13CollectiveMmaINS1_34MainloopSm90TmaGmmaWarpSpecializedILi25ENS5_IJNS4_1CILi2EEENSA_ILi1EEESC_EEENS1_35KernelTmaWarpSpecializedCooperativeEEENS5_IJNSA_ILi256EEENSA_ILi32EEENSA_ILi16EEEEEENS_10bfloat16_tENS5_IJlSC_lEEESK_SL_NS4_8TiledMMAINS4_8MMA_AtomIJNS4_4SM904GMMA27MMA_64x32x16_F32BF16BF16_SSILNSP_5MajorE0ELSR_0ELNSP_7ScaleInE1ELSS_1EEEEEENS4_6LayoutISD_NS5_IJSC_NSA_ILi0EEESW_EEEEENS5_IJNS4_10UnderscoreESZ_SZ_EEEEENS4_13SM90_TMA_LOADENS4_14ComposedLayoutINS4_7SwizzleILi1ELi4ELi3EEENS4_18smem_ptr_flag_bitsILi16EEENSV_INS5_IJNSA_ILi8EEESI_EEENS5_IJSI_SC_EEEEEEEvNS4_8identityENS4_23SM90_TMA_LOAD_MULTICASTES1C_vS1D_EENS_8epilogue10collective6detail29Sm90TmaWarpSpecializedAdapterINS1H_15DefaultEpilogueISK_SL_SL_NS1G_6thread17LinearCombinationISK_Li1EffLNS1L_9ScaleType4KindE0ELNS_15FloatRoundStyleE2ESK_EENS1_15EpilogueDefaultEEEEEvvEEEEvNT_6ParamsE --------------------------
	.section	.text._ZN7cutlass13device_kernelINS_4gemm6kernel13GemmUniversalIN4cute5tupleIJiiiiEEENS1_10collective13CollectiveMmaINS1_34MainloopSm90TmaGmmaWarpSpecializedILi25ENS5_IJNS4_1CILi2EEENSA_ILi1EEESC_EEENS1_35KernelTmaWarpSpecializedCooperativeEEENS5_IJNSA_ILi256EEENSA_ILi32EEENSA_ILi16EEEEEENS_10bfloat16_tENS5_IJlSC_lEEESK_SL_NS4_8TiledMMAINS4_8MMA_AtomIJNS4_4SM904GMMA27MMA_64x32x16_F32BF16BF16_SSILNSP_5MajorE0ELSR_0ELNSP_7ScaleInE1ELSS_1EEEEEENS4_6LayoutISD_NS5_IJSC_NSA_ILi0EEESW_EEEEENS5_IJNS4_10UnderscoreESZ_SZ_EEEEENS4_13SM90_TMA_LOADENS4_14ComposedLayoutINS4_7SwizzleILi1ELi4ELi3EEENS4_18smem_ptr_flag_bitsILi16EEENSV_INS5_IJNSA_ILi8EEESI_EEENS5_IJSI_SC_EEEEEEEvNS4_8identityENS4_23SM90_TMA_LOAD_MULTICASTES1C_vS1D_EENS_8epilogue10collective6detail29Sm90TmaWarpSpecializedAdapterINS1H_15DefaultEpilogueISK_SL_SL_NS1G_6thread17LinearCombinationISK_Li1EffLNS1L_9ScaleType4KindE0ELNS_15FloatRoundStyleE2ESK_EENS1_15EpilogueDefaultEEEEEvvEEEEvNT_6ParamsE,"ax",@progbits
	.align	128
.text._ZN7cutlass13device_kernelINS_4gemm6kernel13GemmUniversalIN4cute5tupleIJiiiiEEENS1_10collective13CollectiveMmaINS1_34MainloopSm90TmaGmmaWarpSpecializedILi25ENS5_IJNS4_1CILi2EEENSA_ILi1EEESC_EEENS1_35KernelTmaWarpSpecializedCooperativeEEENS5_IJNSA_ILi256EEENSA_ILi32EEENSA_ILi16EEEEEENS_10bfloat16_tENS5_IJlSC_lEEESK_SL_NS4_8TiledMMAINS4_8MMA_AtomIJNS4_4SM904GMMA27MMA_64x32x16_F32BF16BF16_SSILNSP_5MajorE0ELSR_0ELNSP_7ScaleInE1ELSS_1EEEEEENS4_6LayoutISD_NS5_IJSC_NSA_ILi0EEESW_EEEEENS5_IJNS4_10UnderscoreESZ_SZ_EEEEENS4_13SM90_TMA_LOADENS4_14ComposedLayoutINS4_7SwizzleILi1ELi4ELi3EEENS4_18smem_ptr_flag_bitsILi16EEENSV_INS5_IJNSA_ILi8EEESI_EEENS5_IJSI_SC_EEEEEEEvNS4_8identityENS4_23SM90_TMA_LOAD_MULTICASTES1C_vS1D_EENS_8epilogue10collective6detail29Sm90TmaWarpSpecializedAdapterINS1H_15DefaultEpilogueISK_SL_SL_NS1G_6thread17LinearCombinationISK_Li1EffLNS1L_9ScaleType4KindE0ELNS_15FloatRoundStyleE2ESK_EENS1_15EpilogueDefaultEEEEEvvEEEEvNT_6ParamsE:
        .type           _ZN7cutlass13device_kernelINS_4gemm6kernel13GemmUniversalIN4cute5tupleIJiiiiEEENS1_10collective13CollectiveMmaINS1_34MainloopSm90TmaGmmaWarpSpecializedILi25ENS5_IJNS4_1CILi2EEENSA_ILi1EEESC_EEENS1_35KernelTmaWarpSpecializedCooperativeEEENS5_IJNSA_ILi256EEENSA_ILi32EEENSA_ILi16EEEEEENS_10bfloat16_tENS5_IJlSC_lEEESK_SL_NS4_8TiledMMAINS4_8MMA_AtomIJNS4_4SM904GMMA27MMA_64x32x16_F32BF16BF16_SSILNSP_5MajorE0ELSR_0ELNSP_7ScaleInE1ELSS_1EEEEEENS4_6LayoutISD_NS5_IJSC_NSA_ILi0EEESW_EEEEENS5_IJNS4_10UnderscoreESZ_SZ_EEEEENS4_13SM90_TMA_LOADENS4_14ComposedLayoutINS4_7SwizzleILi1ELi4ELi3EEENS4_18smem_ptr_flag_bitsILi16EEENSV_INS5_IJNSA_ILi8EEESI_EEENS5_IJSI_SC_EEEEEEEvNS4_8identityENS4_23SM90_TMA_LOAD_MULTICASTES1C_vS1D_EENS_8epilogue10collective6detail29Sm90TmaWarpSpecializedAdapterINS1H_15DefaultEpilogueISK_SL_SL_NS1G_6thread17LinearCombinationISK_Li1EffLNS1L_9ScaleType4KindE0ELNS_15FloatRoundStyleE2ESK_EENS1_15EpilogueDefaultEEEEEvvEEEEvNT_6ParamsE,@function
        .size           _ZN7cutlass13device_kernelINS_4gemm6kernel13GemmUniversalIN4cute5tupleIJiiiiEEENS1_10collective13CollectiveMmaINS1_34MainloopSm90TmaGmmaWarpSpecializedILi25ENS5_IJNS4_1CILi2EEENSA_ILi1EEESC_EEENS1_35KernelTmaWarpSpecializedCooperativeEEENS5_IJNSA_ILi256EEENSA_ILi32EEENSA_ILi16EEEEEENS_10bfloat16_tENS5_IJlSC_lEEESK_SL_NS4_8TiledMMAINS4_8MMA_AtomIJNS4_4SM904GMMA27MMA_64x32x16_F32BF16BF16_SSILNSP_5MajorE0ELSR_0ELNSP_7ScaleInE1ELSS_1EEEEEENS4_6LayoutISD_NS5_IJSC_NSA_ILi0EEESW_EEEEENS5_IJNS4_10UnderscoreESZ_SZ_EEEEENS4_13SM90_TMA_LOADENS4_14ComposedLayoutINS4_7SwizzleILi1ELi4ELi3EEENS4_18smem_ptr_flag_bitsILi16EEENSV_INS5_IJNSA_ILi8EEESI_EEENS5_IJSI_SC_EEEEEEEvNS4_8identityENS4_23SM90_TMA_LOAD_MULTICASTES1C_vS1D_EENS_8epilogue10collective6detail29Sm90TmaWarpSpecializedAdapterINS1H_15DefaultEpilogueISK_SL_SL_NS1G_6thread17LinearCombinationISK_Li1EffLNS1L_9ScaleType4KindE0ELNS_15FloatRoundStyleE2ESK_EENS1_15EpilogueDefaultEEEEEvvEEEEvNT_6ParamsE,(.L_x_174 - _ZN7cutlass13device_kernelINS_4gemm6kernel13GemmUniversalIN4cute5tupleIJiiiiEEENS1_10collective13CollectiveMmaINS1_34MainloopSm90TmaGmmaWarpSpecializedILi25ENS5_IJNS4_1CILi2EEENSA_ILi1EEESC_EEENS1_35KernelTmaWarpSpecializedCooperativeEEENS5_IJNSA_ILi256EEENSA_ILi32EEENSA_ILi16EEEEEENS_10bfloat16_tENS5_IJlSC_lEEESK_SL_NS4_8TiledMMAINS4_8MMA_AtomIJNS4_4SM904GMMA27MMA_64x32x16_F32BF16BF16_SSILNSP_5MajorE0ELSR_0ELNSP_7ScaleInE1ELSS_1EEEEEENS4_6LayoutISD_NS5_IJSC_NSA_ILi0EEESW_EEEEENS5_IJNS4_10UnderscoreESZ_SZ_EEEEENS4_13SM90_TMA_LOADENS4_14ComposedLayoutINS4_7SwizzleILi1ELi4ELi3EEENS4_18smem_ptr_flag_bitsILi16EEENSV_INS5_IJNSA_ILi8EEESI_EEENS5_IJSI_SC_EEEEEEEvNS4_8identityENS4_23SM90_TMA_LOAD_MULTICASTES1C_vS1D_EENS_8epilogue10collective6detail29Sm90TmaWarpSpecializedAdapterINS1H_15DefaultEpilogueISK_SL_SL_NS1G_6thread17LinearCombinationISK_Li1EffLNS1L_9ScaleType4KindE0ELNS_15FloatRoundStyleE2ESK_EENS1_15EpilogueDefaultEEEEEvvEEEEvNT_6ParamsE)
        .other          _ZN7cutlass13device_kernelINS_4gemm6kernel13GemmUniversalIN4cute5tupleIJiiiiEEENS1_10collective13CollectiveMmaINS1_34MainloopSm90TmaGmmaWarpSpecializedILi25ENS5_IJNS4_1CILi2EEENSA_ILi1EEESC_EEENS1_35KernelTmaWarpSpecializedCooperativeEEENS5_IJNSA_ILi256EEENSA_ILi32EEENSA_ILi16EEEEEENS_10bfloat16_tENS5_IJlSC_lEEESK_SL_NS4_8TiledMMAINS4_8MMA_AtomIJNS4_4SM904GMMA27MMA_64x32x16_F32BF16BF16_SSILNSP_5MajorE0ELSR_0ELNSP_7ScaleInE1ELSS_1EEEEEENS4_6LayoutISD_NS5_IJSC_NSA_ILi0EEESW_EEEEENS5_IJNS4_10UnderscoreESZ_SZ_EEEEENS4_13SM90_TMA_LOADENS4_14ComposedLayoutINS4_7SwizzleILi1ELi4ELi3EEENS4_18smem_ptr_flag_bitsILi16EEENSV_INS5_IJNSA_ILi8EEESI_EEENS5_IJSI_SC_EEEEEEEvNS4_8identityENS4_23SM90_TMA_LOAD_MULTICASTES1C_vS1D_EENS_8epilogue10collective6detail29Sm90TmaWarpSpecializedAdapterINS1H_15DefaultEpilogueISK_SL_SL_NS1G_6thread17LinearCombinationISK_Li1EffLNS1L_9ScaleType4KindE0ELNS_15FloatRoundStyleE2ESK_EENS1_15EpilogueDefaultEEEEEvvEEEEvNT_6ParamsE,@"STO_CUDA_ENTRY STV_DEFAULT"
_ZN7cutlass13device_kernelINS_4gemm6kernel13GemmUniversalIN4cute5tupleIJiiiiEEENS1_10collective13CollectiveMmaINS1_34MainloopSm90TmaGmmaWarpSpecializedILi25ENS5_IJNS4_1CILi2EEENSA_ILi1EEESC_EEENS1_35KernelTmaWarpSpecializedCooperativeEEENS5_IJNSA_ILi256EEENSA_ILi32EEENSA_ILi16EEEEEENS_10bfloat16_tENS5_IJlSC_lEEESK_SL_NS4_8TiledMMAINS4_8MMA_AtomIJNS4_4SM904GMMA27MMA_64x32x16_F32BF16BF16_SSILNSP_5MajorE0ELSR_0ELNSP_7ScaleInE1ELSS_1EEEEEENS4_6LayoutISD_NS5_IJSC_NSA_ILi0EEESW_EEEEENS5_IJNS4_10UnderscoreESZ_SZ_EEEEENS4_13SM90_TMA_LOADENS4_14ComposedLayoutINS4_7SwizzleILi1ELi4ELi3EEENS4_18smem_ptr_flag_bitsILi16EEENSV_INS5_IJNSA_ILi8EEESI_EEENS5_IJSI_SC_EEEEEEEvNS4_8identityENS4_23SM90_TMA_LOAD_MULTICASTES1C_vS1D_EENS_8epilogue10collective6detail29Sm90TmaWarpSpecializedAdapterINS1H_15DefaultEpilogueISK_SL_SL_NS1G_6thread17LinearCombinationISK_Li1EffLNS1L_9ScaleType4KindE0ELNS_15FloatRoundStyleE2ESK_EENS1_15EpilogueDefaultEEEEEvvEEEEvNT_6ParamsE:
[----:B------:R-:W0:Y:S01]  /*0000*/  LDC R1, c[0x0][0x28] ;  /* 0x00000a00ff017b82 */ /* 0x000e220000000800 */
[----:B------:R-:W1:Y:S01]  /*0010*/  S2R R18, SR_TID.X ;  /* 0x0000000000127919 */ /* 0x000e620000002100 */
[----:B------:R-:W-:Y:S01]  /*0020*/  ELECT P0, URZ, PT ;  /* 0x00000000003f782f */ /* 0x000fe20003800000 */
[----:B------:R-:W-:Y:S01]  /*0030*/  BSSY B0, `(.L_x_0) ;  /* 0x000000f000007945 */ /* 0x000fe20003800000 */
[--C-:B-1----:R-:W-:Y:S02]  /*0040*/  SHF.R.U32.HI R0, RZ, 0x5, R18.reuse ;  /* 0x00000005ff007819 */ /* 0x102fe40000011612 */
[----:B------:R-:W-:-:S03]  /*0050*/  SHF.R.U32.HI R3, RZ, 0x7, R18 ;  /* 0x00000007ff037819 */ /* 0x000fc60000011612 */
[----:B------:R-:W1:Y:S04]  /*0060*/  SHFL.IDX PT, R2, R0, RZ, 0x1f ;  /* 0x00001fff00027589 */ /* 0x000e6800000e0000 */
[----:B------:R2:W3:Y:S01]  /*0070*/  SHFL.IDX PT, R5, R3, RZ, 0x1f ;  /* 0x00001fff03057589 */ /* 0x0004e200000e0000 */
[----:B-1----:R-:W-:-:S13]  /*0080*/  ISETP.NE.OR P0, PT, R2, RZ, !P0 ;  /* 0x000000ff0200720c */ /* 0x002fda0004705670 */
[----:B0-23--:R-:W-:Y:S05]  /*0090*/  @P0 BRA `(.L_x_1) ;  /* 0x0000000000200947 */ /* 0x00dfea0003800000 */
[----:B------:R-:W-:Y:S02]  /*00a0*/  ULDC.64 UR4, c[0x0][0x198] ;  /* 0x0000660000047ab9 */ /* 0x000fe40000000a00 */
[----:B------:R-:W-:Y:S02]  /*00b0*/  UIADD3 UR6, UP0, UR4, 0xf0, URZ ;  /* 0x000000f004067890 */ /* 0x000fe4000ff1e03f */
[----:B------:R-:W-:Y:S02]  /*00c0*/  UIADD3 UR4, UP1, UR4, 0x1f0, URZ ;  /* 0x000001f004047890 */ /* 0x000fe4000ff3e03f */
[----:B------:R-:W-:Y:S02]  /*00d0*/  UIADD3.X UR7, URZ, UR5, URZ, UP0, !UPT ;  /* 0x000000053f077290 */ /* 0x000fe400087fe43f */
[----:B------:R-:W-:-:S07]  /*00e0*/  UIADD3.X UR5, URZ, UR5, URZ, UP1, !UPT ;  /* 0x000000053f057290 */ /* 0x000fce0008ffe43f */
[----:B------:R0:W-:Y:S02]  /*00f0*/  UTMACCTL.PF [UR6] ;  /* 0x00000000060079b9 */ /* 0x0001e40008040000 */
[----:B------:R0:W-:Y:S02]  /*0100*/  UTMACCTL.PF [UR4] ;  /* 0x00000000040079b9 */ /* 0x0001e40008040000 */
[----:B0-----:R-:W-:Y:S01]  /*0110*/  NOP ;  /* 0x0000000000007918 */ /* 0x001fe20000000000 */
.L_x_1:
[----:B------:R-:W-:Y:S05]  /*0120*/  BSYNC B0 ;  /* 0x0000000000007941 */ /* 0x000fea0003800000 */
.L_x_0:
[----:B------:R-:W0:Y:S02]  /*0130*/  SHFL.IDX PT, R3, R0, RZ, 0x1f ;  /* 0x00001fff00037589 */ /* 0x000e2400000e0000 */
[----:B0-----:R-:W-:-:S13]  /*0140*/  ISETP.NE.AND P0, PT, R3, RZ, PT ;  /* 0x000000ff0300720c */ /* 0x001fda0003f05270 */
[----:B------:R-:W-:Y:S05]  /*0150*/  @P0 BRA `(.L_x_2) ;  /* 0x00000004000c0947 */ /* 0x000fea0003800000 */
[----:B------:R-:W-:Y:S01]  /*0160*/  ELECT P0, URZ, PT ;  /* 0x00000000003f782f */ /* 0x000fe20003800000 */
[----:B------:R-:W-:-:S12]  /*0170*/  BSSY B0, `(.L_x_2) ;  /* 0x0000041000007945 */ /* 0x000fd80003800000 */
[----:B------:R-:W-:Y:S05]  /*0180*/  @!P0 BRA `(.L_x_3) ;  /* 0x0000000000fc8947 */ /* 0x000fea0003800000 */
[----:B------:R-:W0:Y:S01]  /*0190*/  S2UR UR8, SR_CgaCtaId ;  /* 0x00000000000879c3 */ /* 0x000e220000008800 */
[----:B------:R-:W-:Y:S01]  /*01a0*/  UMOV UR4, 0x400 ;  /* 0x0000040000047882 */ /* 0x000fe20000000000 */
[----:B------:R-:W-:Y:S01]  /*01b0*/  UMOV UR5, 0x1 ;  /* 0x0000000100057882 */ /* 0x000fe20000000000 */
[----:B------:R-:W-:Y:S02]  /*01c0*/  UMOV UR6, 0x4 ;  /* 0x0000000400067882 */ /* 0x000fe40000000000 */
[----:B------:R-:W-:-:S04]  /*01d0*/  UIADD3 UR6, -UR6, 0x100000, URZ ;  /* 0x0010000006067890 */ /* 0x000fc8000fffe13f */
[----:B------:R-:W-:Y:S02]  /*01e0*/  USHF.L.U32 UR7, UR6, 0xb, URZ ;  /* 0x0000000b06077899 */ /* 0x000fe4000800063f */
[----:B------:R-:W-:Y:S02]  /*01f0*/  USHF.L.U32 UR6, UR6, 0x1, URZ ;  /* 0x0000000106067899 */ /* 0x000fe4000800063f */
[----:B0-----:R-:W-:Y:S02]  /*0200*/  ULEA UR8, UR8, UR4, 0x18 ;  /* 0x0000000408087291 */ /* 0x001fe4000f8ec03f */
[----:B------:R-:W-:-:S04]  /*0210*/  UIADD3 UR4, -UR5, 0x100000, URZ ;  /* 0x0010000005047890 */ /* 0x000fc8000fffe13f */
[----:B------:R-:W-:Y:S02]  /*0220*/  USHF.L.U32 UR5, UR4, 0xb, URZ ;  /* 0x0000000b04057899 */ /* 0x000fe4000800063f */
[----:B------:R-:W-:Y:S01]  /*0230*/  USHF.L.U32 UR4, UR4, 0x1, URZ ;  /* 0x0000000104047899 */ /* 0x000fe2000800063f */
[----:B------:R-:W0:Y:S11]  /*0240*/  FENCE.VIEW.ASYNC.S ;  /* 0x00000000000073c6 */ /* 0x000e360000000000 */
[----:B0-----:R0:W1:Y:S01]  /*0250*/  SYNCS.EXCH.64 URZ, [UR8], UR4 ;  /* 0x00000004083f75b2 */ /* 0x0010620008000100 */
[----:B------:R0:W2:Y:S01]  /*0260*/  SYNCS.EXCH.64 URZ, [UR8+0xc8], UR6 ;  /* 0x0000c806083f75b2 */ /* 0x0000a20008000100 */
[----:B------:R0:W3:Y:S01]  /*0270*/  SYNCS.EXCH.64 URZ, [UR8+0x8], UR4 ;  /* 0x00000804083f75b2 */ /* 0x0000e20008000100 */
[----:B------:R0:W4:Y:S01]  /*0280*/  SYNCS.EXCH.64 URZ, [UR8+0xd0], UR6 ;  /* 0x0000d006083f75b2 */ /* 0x0001220008000100 */
[----:B------:R0:W0:Y:S01]  /*0290*/  SYNCS.EXCH.64 URZ, [UR8+0x10], UR4 ;  /* 0x00001004083f75b2 */ /* 0x0000220008000100 */
        /* <DEDUP_REMOVED lines=45> */
[----:B-1234-:R-:W-:Y:S01]  /*0570*/  NOP ;  /* 0x0000000000007918 */ /* 0x01efe20000000000 */
.L_x_3:
[----:B0-----:R-:W-:Y:S05]  /*0580*/  BSYNC B0 ;  /* 0x0000000000007941 */ /* 0x001fea0003800000 */
.L_x_2:
[----:B------:R-:W-:Y:S01]  /*0590*/  SHF.R.S32.HI R7, RZ, 0x1f, R18 ;  /* 0x0000001fff077819 */ /* 0x000fe20000011412 */
[----:B------:R-:W0:Y:S01]  /*05a0*/  SHFL.IDX PT, R0, R0, RZ, 0x1f ;  /* 0x00001fff00007589 */ /* 0x000e2200000e0000 */
[----:B------:R-:W1:Y:S01]  /*05b0*/  S2UR UR8, SR_CTAID.X ;  /* 0x00000000000879c3 */ /* 0x000e620000002500 */
[----:B------:R-:W-:Y:S02]  /*05c0*/  ELECT P0, URZ, PT ;  /* 0x00000000003f782f */ /* 0x000fe40003800000 */
[----:B------:R-:W-:Y:S01]  /*05d0*/  LEA.HI R7, R7, R18, RZ, 0x7 ;  /* 0x0000001207077211 */ /* 0x000fe200078f38ff */
[----:B------:R-:W2:Y:S01]  /*05e0*/  S2R R4, SR_CTAID.Y ;  /* 0x0000000000047919 */ /* 0x000ea20000002600 */
[----:B------:R-:W-:Y:S01]  /*05f0*/  SHF.R.S32.HI R8, RZ, 0x1f, R3 ;  /* 0x0000001fff087819 */ /* 0x000fe20000011403 */
[----:B------:R-:W-:Y:S01]  /*0600*/  ULDC UR4, c[0x0][0x150] ;  /* 0x0000540000047ab9 */ /* 0x000fe20000000800 */
[----:B------:R-:W-:Y:S01]  /*0610*/  LOP3.LUT R7, R7, 0xffffff80, RZ, 0xc0, !PT ;  /* 0xffffff8007077812 */ /* 0x000fe200078ec0ff */
[----:B------:R-:W-:Y:S01]  /*0620*/  NOP ;  /* 0x0000000000007918 */ /* 0x000fe20000000000 */
[----:B------:R-:W-:Y:S01]  /*0630*/  LEA.HI R8, R8, R3, RZ, 0x2 ;  /* 0x0000000308087211 */ /* 0x000fe200078f10ff */
[----:B------:R-:W3:Y:S01]  /*0640*/  LDC R10, c[0x0][0x144] ;  /* 0x00005100ff0a7b82 */ /* 0x000ee20000000800 */
[----:B------:R-:W-:Y:S01]  /*0650*/  NOP ;  /* 0x0000000000007918 */ /* 0x000fe20000000000 */
[----:B------:R-:W-:Y:S01]  /*0660*/  IMAD.IADD R6, R18, 0x1, -R7 ;  /* 0x0000000112067824 */ /* 0x000fe200078e0a07 */
[----:B------:R-:W-:Y:S01]  /*0670*/  LOP3.LUT R8, R8, 0x3ffffffc, RZ, 0xc0, !PT ;  /* 0x3ffffffc08087812 */ /* 0x000fe200078ec0ff */
[----:B------:R-:W-:Y:S01]  /*0680*/  IMAD.MOV.U32 R23, RZ, RZ, 0x1 ;  /* 0x00000001ff177424 */ /* 0x000fe200078e00ff */
[----:B------:R-:W-:-:S02]  /*0690*/  ISETP.NE.AND P3, PT, R5, RZ, PT ;  /* 0x000000ff0500720c */ /* 0x000fc40003f65270 */
[----:B------:R-:W-:Y:S01]  /*06a0*/  SHF.R.S32.HI R7, RZ, 0x1f, R6 ;  /* 0x0000001fff077819 */ /* 0x000fe20000011406 */
[----:B------:R-:W-:Y:S01]  /*06b0*/  IMAD.IADD R8, R3, 0x1, -R8 ;  /* 0x0000000103087824 */ /* 0x000fe200078e0a08 */
[----:B------:R-:W4:Y:S02]  /*06c0*/  LDC R13, c[0x0][0x140] ;  /* 0x00005000ff0d7b82 */ /* 0x000f240000000800 */
[----:B------:R-:W-:Y:S02]  /*06d0*/  LEA.HI R7, R7, R6, RZ, 0x3 ;  /* 0x0000000607077211 */ /* 0x000fe400078f18ff */
[----:B0-----:R-:W-:Y:S02]  /*06e0*/  ISETP.NE.OR P0, PT, R0, RZ, !P0 ;  /* 0x000000ff0000720c */ /* 0x001fe40004705670 */
[--C-:B------:R-:W-:Y:S02]  /*06f0*/  SHF.R.S32.HI R0, RZ, 0x3, R7.reuse ;  /* 0x00000003ff007819 */ /* 0x100fe40000011407 */
[----:B------:R-:W-:-:S02]  /*0700*/  SHF.R.S32.HI R7, RZ, 0x1f, R7 ;  /* 0x0000001fff077819 */ /* 0x000fc40000011407 */
[----:B-1----:R-:W-:Y:S02]  /*0710*/  I2FP.F32.U32 R9, UR8 ;  /* 0x0000000800097c45 */ /* 0x002fe40008201000 */
[----:B------:R-:W-:-:S03]  /*0720*/  LEA.HI R7, R7, R0, RZ, 0x2 ;  /* 0x0000000007077211 */ /* 0x000fc600078f10ff */
[----:B------:R-:W-:Y:S01]  /*0730*/  FMUL R9, R9, UR4 ;  /* 0x0000000409097c20 */ /* 0x000fe20008400000 */
[----:B------:R-:W-:Y:S01]  /*0740*/  LOP3.LUT R7, R7, 0xfffffffc, RZ, 0xc0, !PT ;  /* 0xfffffffc07077812 */ /* 0x000fe200078ec0ff */
[----:B------:R-:W-:Y:S01]  /*0750*/  VOTEU.ALL UP0, P0 ;  /* 0x00000000003f7886 */ /* 0x000fe20000000000 */
[----:B--2---:R-:W-:Y:S01]  /*0760*/  I2FP.F32.U32 R3, R4 ;  /* 0x0000000400037245 */ /* 0x004fe20000201000 */
[----:B------:R-:W-:Y:S01]  /*0770*/  ULDC UR4, c[0x0][0x154] ;  /* 0x0000550000047ab9 */ /* 0x000fe20000000800 */
[----:B------:R-:W-:Y:S01]  /*0780*/  VOTEU.ALL UP1, P0 ;  /* 0x00000000003f7886 */ /* 0x000fe20000020000 */
[----:B------:R-:W0:Y:S01]  /*0790*/  F2I.U32.TRUNC.NTZ R9, R9 ;  /* 0x0000000900097305 */ /* 0x000e22000020f000 */
[----:B------:R-:W-:Y:S01]  /*07a0*/  IMAD.IADD R7, R0, 0x1, -R7 ;  /* 0x0000000100077824 */ /* 0x000fe200078e0a07 */
[----:B------:R-:W1:Y:S01]  /*07b0*/  @!UP0 S2UR UR7, SR_CgaCtaId ;  /* 0x00000000000789c3 */ /* 0x000e620000008800 */
[----:B------:R-:W-:Y:S01]  /*07c0*/  FMUL R12, R3, UR4 ;  /* 0x00000004030c7c20 */ /* 0x000fe20008400000 */
[----:B------:R-:W-:Y:S01]  /*07d0*/  UMOV UR4, 0x20 ;  /* 0x0000002000047882 */ /* 0x000fe20000000000 */
[----:B------:R-:W-:Y:S01]  /*07e0*/  IMAD R8, R8, 0x4, R7 ;  /* 0x0000000408087824 */ /* 0x000fe200078e0207 */
[----:B------:R-:W-:Y:S01]  /*07f0*/  @!UP0 UMOV UR6, 0x400 ;  /* 0x0000040000068882 */ /* 0x000fe20000000000 */
[----:B------:R-:W-:-:S04]  /*0800*/  @!UP0 UIADD3 UR4, -UR4, 0x100000, URZ ;  /* 0x0010000004048890 */ /* 0x000fc8000fffe13f */
[----:B------:R-:W-:Y:S02]  /*0810*/  @!UP0 USHF.L.U32 UR5, UR4, 0xb, URZ ;  /* 0x0000000b04058899 */ /* 0x000fe4000800063f */
[----:B------:R-:W-:Y:S01]  /*0820*/  @!UP0 USHF.L.U32 UR4, UR4, 0x1, URZ ;  /* 0x0000000104048899 */ /* 0x000fe2000800063f */
[----:B----4-:R-:W-:Y:S01]  /*0830*/  ISETP.EQ.U32.AND P2, PT, R13, 0x1, PT ;  /* 0x000000010d00780c */ /* 0x010fe20003f42070 */
[----:B------:R-:W2:Y:S01]  /*0840*/  F2I.U32.TRUNC.NTZ R12, R12 ;  /* 0x0000000c000c7305 */ /* 0x000ea2000020f000 */
[----:B------:R-:W-:Y:S01]  /*0850*/  LEA.HI R0, R8, R8, RZ, 0x1 ;  /* 0x0000000808007211 */ /* 0x000fe200078f08ff */
[----:B------:R-:W4:Y:S03]  /*0860*/  LDC R7, c[0x0][0x148] ;  /* 0x00005200ff077b82 */ /* 0x000f260000000800 */
[----:B------:R-:W-:Y:S01]  /*0870*/  LOP3.LUT R11, R0, 0xfffffffe, RZ, 0xc0, !PT ;  /* 0xfffffffe000b7812 */ /* 0x000fe200078ec0ff */
[----:B0-----:R-:W-:Y:S01]  /*0880*/  IMAD.MOV R15, RZ, RZ, -R9 ;  /* 0x000000ffff0f7224 */ /* 0x001fe200078e0a09 */
[----:B------:R-:W-:-:S03]  /*0890*/  SHF.R.S32.HI R9, RZ, 0x1f, R2 ;  /* 0x0000001fff097819 */ /* 0x000fc60000011402 */
[----:B---3--:R-:W-:Y:S01]  /*08a0*/  IMAD R3, R10, R15, UR8 ;  /* 0x000000080a037e24 */ /* 0x008fe2000f8e020f */
[----:B------:R-:W-:Y:S01]  /*08b0*/  LEA.HI R9, R9, R2, RZ, 0x2 ;  /* 0x0000000209097211 */ /* 0x000fe200078f10ff */
[C---:B------:R-:W-:Y:S02]  /*08c0*/  IMAD.IADD R0, R8.reuse, 0x1, -R11 ;  /* 0x0000000108007824 */ /* 0x040fe400078e0a0b */
[----:B------:R-:W-:Y:S01]  /*08d0*/  IMAD.SHL.U32 R11, R8, 0x4, RZ ;  /* 0x00000004080b7824 */ /* 0x000fe200078e00ff */
[----:B------:R-:W-:Y:S01]  /*08e0*/  LOP3.LUT R9, R9, 0xfffffffc, RZ, 0xc0, !PT ;  /* 0xfffffffc09097812 */ /* 0x000fe200078ec0ff */
[----:B--2---:R-:W-:Y:S01]  /*08f0*/  IMAD.MOV R24, RZ, RZ, -R12 ;  /* 0x000000ffff187224 */ /* 0x004fe200078e0a0c */
[----:B------:R-:W-:Y:S01]  /*0900*/  ISETP.NE.AND P4, PT, R0, R3, PT ;  /* 0x000000030000720c */ /* 0x000fe20003f85270 */
[----:B-1----:R-:W-:Y:S01]  /*0910*/  @!UP0 ULEA UR6, UR7, UR6, 0x18 ;  /* 0x0000000607068291 */ /* 0x002fe2000f8ec03f */
[----:B------:R-:W-:Y:S01]  /*0920*/  LOP3.LUT R22, R8, 0xc, R11, 0x78, !PT ;  /* 0x0000000c08167812 */ /* 0x000fe200078e780b */
[----:B------:R-:W-:Y:S01]  /*0930*/  IMAD.IADD R0, R2, 0x1, -R9 ;  /* 0x0000000102007824 */ /* 0x000fe200078e0a09 */
[----:B------:R-:W-:Y:S01]  /*0940*/  VOTEU.ALL UP0, P0 ;  /* 0x00000000003f7886 */ /* 0x000fe20000000000 */
[----:B------:R-:W-:Y:S01]  /*0950*/  LOP3.LUT P0, RZ, R6, 0x7, RZ, 0xc0, !PT ;  /* 0x0000000706ff7812 */ /* 0x000fe2000780c0ff */
[----:B------:R-:W-:-:S02]  /*0960*/  VIADD R6, R5, 0xffffffff ;  /* 0xffffffff05067836 */ /* 0x000fc40000000000 */
[----:B------:R-:W-:Y:S01]  /*0970*/  ISETP.NE.AND P1, PT, R0, 0x3, PT ;  /* 0x000000030000780c */ /* 0x000fe20003f25270 */
[----:B----4-:R-:W-:Y:S01]  /*0980*/  IMAD R9, R7, R24, R4 ;  /* 0x0000001807097224 */ /* 0x010fe200078e0204 */
[----:B------:R-:W-:Y:S02]  /*0990*/  ISETP.LT.U32.AND P0, PT, R22, 0x2, !P0 ;  /* 0x000000021600780c */ /* 0x000fe40004701070 */
[----:B------:R-:W-:Y:S01]  /*09a0*/  ISETP.EQ.OR P1, PT, R0, RZ, !P1 ;  /* 0x000000ff0000720c */ /* 0x000fe20004f22670 */
[----:B------:R-:W0:Y:S02]  /*09b0*/  FENCE.VIEW.ASYNC.S ;  /* 0x00000000000073c6 */ /* 0x000e240000000000 */
[----:B0-----:R0:W1:Y:S01]  /*09c0*/  @!UP0 SYNCS.EXCH.64 URZ, [UR6+0x1a0], UR4 ;  /* 0x0001a004063f85b2 */ /* 0x0010620008000100 */
[----:B------:R-:W-:Y:S02]  /*09d0*/  @P4 LEA.HI R2, R22, R22, RZ, 0x1 ;  /* 0x0000001616024211 */ /* 0x000fe400078f08ff */
[----:B------:R-:W-:-:S02]  /*09e0*/  ISETP.EQ.AND P1, PT, R5, RZ, P1 ;  /* 0x000000ff0500720c */ /* 0x000fc40000f22270 */
[----:B------:R-:W-:Y:S02]  /*09f0*/  @P4 SHF.R.S32.HI R2, RZ, 0x1, R2 ;  /* 0x00000001ff024819 */ /* 0x000fe40000011402 */
[----:B------:R-:W-:Y:S02]  /*0a00*/  ISETP.GE.U32.AND P6, PT, R6, 0x2, PT ;  /* 0x000000020600780c */ /* 0x000fe40003fc6070 */
[----:B------:R-:W-:Y:S02]  /*0a10*/  @P4 ISETP.NE.AND P5, PT, R2, R9, PT ;  /* 0x000000090200420c */ /* 0x000fe40003fa5270 */
[----:B------:R-:W-:Y:S02]  /*0a20*/  SEL R2, RZ, 0x1, !P0 ;  /* 0x00000001ff027807 */ /* 0x000fe40004000000 */
[----:B------:R-:W-:Y:S02]  /*0a30*/  @P4 SEL R23, RZ, 0x1, P5 ;  /* 0x00000001ff174807 */ /* 0x000fe40002800000 */
[----:B------:R-:W-:Y:S01]  /*0a40*/  SEL R19, RZ, 0x1, !P1 ;  /* 0x00000001ff137807 */ /* 0x000fe20004800000 */
[----:B------:R0:W2:Y:S01]  /*0a50*/  @!UP1 SYNCS.EXCH.64 URZ, [UR6+0x1a8], UR4 ;  /* 0x0001a804063f95b2 */ /* 0x0000a20008000100 */
[----:B------:R-:W-:Y:S01]  /*0a60*/  LOP3.LUT R23, R23, R2, RZ, 0xc0, !PT ;  /* 0x0000000217177212 */ /* 0x000fe200078ec0ff */
[----:B------:R-:W-:Y:S01]  /*0a70*/  NOP ;  /* 0x0000000000007918 */ /* 0x000fe20000000000 */
[----:B------:R-:W-:Y:S01]  /*0a80*/  SEL R19, R19, 0x2, P6 ;  /* 0x0000000213137807 */ /* 0x000fe20003000000 */
[----:B------:R-:W-:Y:S06]  /*0a90*/  @!P2 BRA `(.L_x_4) ;  /* 0x000000000008a947 */ /* 0x000fec0003800000 */
[----:B-12---:R-:W-:Y:S01]  /*0aa0*/  UCGABAR_ARV ;  /* 0x00000000000079c7 */ /* 0x006fe20008000000 */
[----:B------:R-:W-:Y:S05]  /*0ab0*/  BRA `(.L_x_5) ;  /* 0x0000000000047947 */ /* 0x000fea0003800000 */
.L_x_4:
[----:B-12---:R-:W-:Y:S01]  /*0ac0*/  NOP ;  /* 0x0000000000007918 */ /* 0x006fe20000000000 */
.L_x_5:
[----:B------:R-:W1:Y:S01]  /*0ad0*/  LDC R2, c[0x0][0x65c] ;  /* 0x00019700ff027b82 */ /* 0x000e620000000800 */
[----:B------:R-:W-:Y:S02]  /*0ae0*/  IMAD.U32 R8, RZ, RZ, UR8 ;  /* 0x00000008ff087e24 */ /* 0x000fe4000f8e00ff */
[----:B------:R-:W-:Y:S01]  /*0af0*/  IMAD.MOV.U32 R9, RZ, RZ, RZ ;  /* 0x000000ffff097224 */ /* 0x000fe200078e00ff */
[----:B-1----:R-:W-:-:S04]  /*0b00*/  ISETP.NE.AND P1, PT, R2, 0x1, PT ;  /* 0x000000010200780c */ /* 0x002fc80003f25270 */
[----:B------:R-:W-:-:S09]  /*0b10*/  P2R R5, PR, RZ, 0x2 ;  /* 0x00000002ff057803 */ /* 0x000fd20000000000 */
[----:B------:R-:W1:Y:S01]  /*0b20*/  @P1 LDC R17, c[0x0][0x10] ;  /* 0x00000400ff111b82 */ /* 0x000e620000000800 */
[----:B------:R-:W-:Y:S02]  /*0b30*/  @P1 IMAD.MOV.U32 R5, RZ, RZ, RZ ;  /* 0x000000ffff051224 */ /* 0x000fe400078e00ff */
[----:B------:R-:W-:-:S05]  /*0b40*/  @P1 IMAD.MOV.U32 R13, RZ, RZ, RZ ;  /* 0x000000ffff0d1224 */ /* 0x000fca00078e00ff */
[----:B------:R-:W2:Y:S01]  /*0b50*/  @!P1 LDC R11, c[0x0][0xc] ;  /* 0x00000300ff0b9b82 */ /* 0x000ea20000000800 */
[----:B-1----:R-:W-:-:S04]  /*0b60*/  @P1 IMAD.WIDE.U32 R16, R17, UR8, R4 ;  /* 0x0000000811101c25 */ /* 0x002fc8000f8e0004 */
[----:B------:R-:W-:Y:S02]  /*0b70*/  @P1 IMAD.IADD R17, R17, 0x1, R13 ;  /* 0x0000000111111824 */ /* 0x000fe400078e020d */
[----:B--2---:R-:W-:-:S04]  /*0b80*/  @!P1 IMAD.WIDE.U32 R8, R4, R11, R8 ;  /* 0x0000000b04089225 */ /* 0x004fc800078e0008 */
[----:B------:R-:W-:Y:S02]  /*0b90*/  @!P1 IMAD.MOV.U32 R16, RZ, RZ, R8 ;  /* 0x000000ffff109224 */ /* 0x000fe400078e0008 */
[----:B------:R-:W-:Y:S01]  /*0ba0*/  @!P1 IMAD.MOV.U32 R17, RZ, RZ, R9 ;  /* 0x000000ffff119224 */ /* 0x000fe200078e0009 */
[----:B------:R-:W-:Y:S06]  /*0bb0*/  @!P2 BRA `(.L_x_6) ;  /* 0x00000000000ca947 */ /* 0x000fec0003800000 */
[----:B------:R-:W-:Y:S01]  /*0bc0*/  UCGABAR_WAIT ;  /* 0x0000000000007dc7 */ /* 0x000fe20008000000 */
[----:B------:R-:W-:Y:S01]  /*0bd0*/  CCTL.IVALL ;  /* 0x00000000ff00798f */ /* 0x000fe20002000000 */
[----:B------:R-:W-:Y:S05]  /*0be0*/  BRA `(.L_x_7) ;  /* 0x0000000000047947 */ /* 0x000fea0003800000 */
.L_x_6:
[----:B------:R-:W-:Y:S06]  /*0bf0*/  BAR.SYNC.DEFER_BLOCKING 0x0 ;  /* 0x0000000000007b1d */ /* 0x000fec0000010000 */
.L_x_7:
[----:B------:R-:W-:Y:S05]  /*0c00*/  @!P3 BRA `(.L_x_8) ;  /* 0x00000040004cb947 */ /* 0x000fea0003800000 */
[----:B------:R-:W-:-:S13]  /*0c10*/  ISETP.GT.U32.AND P0, PT, R6, 0x1, PT ;  /* 0x000000010600780c */ /* 0x000fda0003f04070 */
[----:B0-----:R-:W-:Y:S05]  /*0c20*/  @P0 EXIT ;  /* 0x000000000000094d */ /* 0x001fea0003800000 */
[----:B------:R-:W-:Y:S01]  /*0c30*/  ULDC.64 UR4, c[0x0][0x650] ;  /* 0x0001940000047ab9 */ /* 0x000fe20000000a00 */
[----:B------:R-:W-:Y:S01]  /*0c40*/  PRMT R0, RZ, 0x7610, R0 ;  /* 0x00007610ff007816 */ /* 0x000fe20000000000 */
[----:B------:R-:W-:Y:S01]  /*0c50*/  IMAD.MOV.U32 R62, RZ, RZ, -0x1 ;  /* 0xffffffffff3e7424 */ /* 0x000fe200078e00ff */
[----:B------:R-:W-:Y:S01]  /*0c60*/  ISETP.GE.U32.AND P0, PT, R16, UR4, PT ;  /* 0x0000000410007c0c */ /* 0x000fe2000bf06070 */
[----:B------:R-:W-:Y:S02]  /*0c70*/  IMAD.MOV.U32 R60, RZ, RZ, -0x1 ;  /* 0xffffffffff3c7424 */ /* 0x000fe400078e00ff */
[----:B------:R-:W-:Y:S01]  /*0c80*/  IMAD.MOV.U32 R57, RZ, RZ, -0x1 ;  /* 0xffffffffff397424 */ /* 0x000fe200078e00ff */
[----:B------:R-:W-:-:S13]  /*0c90*/  ISETP.GE.U32.AND.EX P0, PT, R17, UR5, PT, P0 ;  /* 0x0000000511007c0c */ /* 0x000fda000bf06100 */
[----:B------:R-:W-:Y:S05]  /*0ca0*/  @P0 BRA `(.L_x_9) ;  /* 0x0000000400280947 */ /* 0x000fea0003800000 */
[----:B------:R-:W0:Y:S01]  /*0cb0*/  LDC.64 R20, c[0x0][0x628] ;  /* 0x00018a00ff147b82 */ /* 0x000e220000000a00 */
[----:B------:R-:W-:Y:S02]  /*0cc0*/  IMAD.MOV.U32 R8, RZ, RZ, R16 ;  /* 0x000000ffff087224 */ /* 0x000fe400078e0010 */
[----:B------:R-:W-:-:S05]  /*0cd0*/  IMAD.MOV.U32 R9, RZ, RZ, R17 ;  /* 0x000000ffff097224 */ /* 0x000fca00078e0011 */
[----:B------:R-:W1:Y:S08]  /*0ce0*/  LDC R0, c[0x0][0x630] ;  /* 0x00018c00ff007b82 */ /* 0x000e700000000800 */
[----:B------:R-:W2:Y:S01]  /*0cf0*/  LDC.64 R26, c[0x0][0x620] ;  /* 0x00018800ff1a7b82 */ /* 0x000ea20000000a00 */
[----:B0-----:R-:W-:-:S04]  /*0d00*/  ISETP.NE.U32.AND P0, PT, R20, RZ, PT ;  /* 0x000000ff1400720c */ /* 0x001fc80003f05070 */
[----:B------:R-:W-:-:S13]  /*0d10*/  ISETP.NE.AND.EX P0, PT, R21, RZ, PT, P0 ;  /* 0x000000ff1500720c */ /* 0x000fda0003f05300 */
[----:B-12---:R-:W-:Y:S05]  /*0d20*/  @!P0 BRA `(.L_x_10) ;  /* 0x0000000000288947 */ /* 0x006fea0003800000 */
[----:B------:R-:W0:Y:S02]  /*0d30*/  LDC R13, c[0x0][0x634] ;  /* 0x00018d00ff0d7b82 */ /* 0x000e240000000800 */
[----:B0-----:R-:W-:-:S05]  /*0d40*/  IADD3 R13, P0, R16, R13, RZ ;  /* 0x0000000d100d7210 */ /* 0x001fca0007f1e0ff */
[----:B------:R-:W-:-:S04]  /*0d50*/  IMAD.X R15, RZ, RZ, R17, P0 ;  /* 0x000000ffff0f7224 */ /* 0x000fc800000e0611 */
[----:B------:R-:W-:-:S04]  /*0d60*/  IMAD.WIDE.U32 R8, R15, R20, RZ ;  /* 0x000000140f087225 */ /* 0x000fc800078e00ff */
[----:B------:R-:W-:-:S04]  /*0d70*/  IMAD.WIDE.U32 R10, P0, R13, R21, R8 ;  /* 0x000000150d0a7225 */ /* 0x000fc80007800008 */
[----:B------:R-:W-:-:S04]  /*0d80*/  IMAD.WIDE.U32 R8, R13, R20, RZ ;  /* 0x000000140d087225 */ /* 0x000fc800078e00ff */
[----:B------:R-:W-:Y:S01]  /*0d90*/  IMAD.X R13, RZ, RZ, RZ, P0 ;  /* 0x000000ffff0d7224 */ /* 0x000fe200000e06ff */
[----:B------:R-:W-:Y:S01]  /*0da0*/  IADD3 RZ, P0, R9, R10, RZ ;  /* 0x0000000a09ff7210 */ /* 0x000fe20007f1e0ff */
[----:B------:R-:W-:-:S04]  /*0db0*/  IMAD.MOV.U32 R12, RZ, RZ, R11 ;  /* 0x000000ffff0c7224 */ /* 0x000fc800078e000b */
[----:B------:R-:W-:-:S08]  /*0dc0*/  IMAD.WIDE.U32.X R8, R15, R21, R12, P0 ;  /* 0x000000150f087225 */ /* 0x000fd000000e040c */
.L_x_10:
[----:B------:R-:W0:Y:S01]  /*0dd0*/  LDC.64 R20, c[0x0][0x640] ;  /* 0x00019000ff147b82 */ /* 0x000e220000000a00 */
[--C-:B------:R-:W-:Y:S01]  /*0de0*/  SHF.R.U64 R57, R8, R0, R9.reuse ;  /* 0x0000000008397219 */ /* 0x100fe20000001209 */
[----:B------:R-:W-:Y:S01]  /*0df0*/  IMAD R28, R7, R24, R4 ;  /* 0x00000018071c7224 */ /* 0x000fe200078e0204 */
[----:B------:R-:W-:Y:S01]  /*0e00*/  SHF.R.U32.HI R0, RZ, R0, R9 ;  /* 0x00000000ff007219 */ /* 0x000fe20000011609 */
[----:B------:R-:W-:Y:S01]  /*0e10*/  IMAD.MOV.U32 R25, RZ, RZ, 0x1 ;  /* 0x00000001ff197424 */ /* 0x000fe200078e00ff */
[----:B------:R-:W-:-:S03]  /*0e20*/  IADD3 R5, P0, RZ, -R57, RZ ;  /* 0x80000039ff057210 */ /* 0x000fc60007f1e0ff */
[----:B------:R-:W1:Y:S02]  /*0e30*/  LDC R6, c[0x0][0x618] ;  /* 0x00018600ff067b82 */ /* 0x000e640000000800 */
[----:B------:R-:W-:-:S04]  /*0e40*/  IMAD.X R9, RZ, RZ, ~R0, P0 ;  /* 0x000000ffff097224 */ /* 0x000fc800000e0e00 */
[-C--:B------:R-:W-:Y:S02]  /*0e50*/  IMAD R0, R9, R26.reuse, RZ ;  /* 0x0000001a09007224 */ /* 0x080fe400078e02ff */
[----:B------:R-:W2:Y:S01]  /*0e60*/  LDC R11, c[0x0][0x608] ;  /* 0x00018200ff0b7b82 */ /* 0x000ea20000000800 */
[----:B------:R-:W-:-:S04]  /*0e70*/  IMAD.WIDE.U32 R8, R5, R26, R16 ;  /* 0x0000001a05087225 */ /* 0x000fc800078e0010 */
[----:B------:R-:W-:-:S03]  /*0e80*/  IMAD R5, R5, R27, R0 ;  /* 0x0000001b05057224 */ /* 0x000fc600078e0200 */
[----:B------:R-:W3:Y:S01]  /*0e90*/  LDC R12, c[0x0][0x658] ;  /* 0x00019600ff0c7b82 */ /* 0x000ee20000000800 */
[----:B0-----:R-:W-:Y:S01]  /*0ea0*/  ISETP.NE.U32.AND P0, PT, R20, RZ, PT ;  /* 0x000000ff1400720c */ /* 0x001fe20003f05070 */
[----:B------:R-:W-:Y:S02]  /*0eb0*/  IMAD.IADD R5, R9, 0x1, R5 ;  /* 0x0000000109057824 */ /* 0x000fe400078e0205 */
[----:B------:R-:W-:Y:S01]  /*0ec0*/  IMAD.MOV.U32 R9, RZ, RZ, -0x1 ;  /* 0xffffffffff097424 */ /* 0x000fe200078e00ff */
[----:B------:R-:W-:-:S03]  /*0ed0*/  ISETP.NE.AND.EX P0, PT, R21, RZ, PT, P0 ;  /* 0x000000ff1500720c */ /* 0x000fc60003f05300 */
[----:B------:R-:W0:Y:S01]  /*0ee0*/  LDC R15, c[0x0][0x600] ;  /* 0x00018000ff0f7b82 */ /* 0x000e220000000800 */
[-CC-:B-1----:R-:W-:Y:S02]  /*0ef0*/  SHF.R.U64 R13, R8, R6.reuse, R5.reuse ;  /* 0x00000006080d7219 */ /* 0x182fe40000001205 */
[----:B------:R-:W-:-:S05]  /*0f00*/  SHF.R.U32.HI R0, RZ, R6, R5 ;  /* 0x00000006ff007219 */ /* 0x000fca0000011605 */
[----:B------:R-:W1:Y:S01]  /*0f10*/  LDC R14, c[0x0][0x648] ;  /* 0x00019200ff0e7b82 */ /* 0x000e620000000800 */
[-CC-:B--2---:R-:W-:Y:S02]  /*0f20*/  SHF.R.U64 R29, R13, R11.reuse, R0.reuse ;  /* 0x0000000b0d1d7219 */ /* 0x184fe40000001200 */
[----:B------:R-:W-:-:S05]  /*0f30*/  SHF.R.U32.HI R5, RZ, R11, R0 ;  /* 0x0000000bff057219 */ /* 0x000fca0000011600 */
[----:B------:R-:W2:Y:S01]  /*0f40*/  LDC R26, c[0x0][0x638] ;  /* 0x00018e00ff1a7b82 */ /* 0x000ea20000000800 */
[-CC-:B---3--:R-:W-:Y:S02]  /*0f50*/  SHF.R.U64 R24, R29, R12.reuse, R5.reuse ;  /* 0x0000000c1d187219 */ /* 0x188fe40000001205 */
[-C--:B------:R-:W-:Y:S02]  /*0f60*/  SHF.L.U32 R0, R9, R12.reuse, RZ ;  /* 0x0000000c09007219 */ /* 0x080fe400000006ff */
[----:B------:R-:W-:Y:S01]  /*0f70*/  SHF.R.U32.HI R5, RZ, R12, R5 ;  /* 0x0000000cff057219 */ /* 0x000fe20000011605 */
[----:B------:R-:W-:Y:S01]  /*0f80*/  IMAD.MOV.U32 R4, RZ, RZ, R24 ;  /* 0x000000ffff047224 */ /* 0x000fe200078e0018 */
[----:B------:R-:W-:Y:S01]  /*0f90*/  LOP3.LUT R10, RZ, R0, RZ, 0x33, !PT ;  /* 0x00000000ff0a7212 */ /* 0x000fe200078e33ff */
[----:B------:R-:W3:Y:S01]  /*0fa0*/  LDC R27, c[0x0][0x610] ;  /* 0x00018400ff1b7b82 */ /* 0x000ee20000000800 */
[----:B------:R-:W-:Y:S05]  /*0fb0*/  @!P0 BRA `(.L_x_11) ;  /* 0x0000000000288947 */ /* 0x000fea0003800000 */
[----:B------:R-:W4:Y:S02]  /*0fc0*/  LDC R9, c[0x0][0x64c] ;  /* 0x00019300ff097b82 */ /* 0x000f240000000800 */
[----:B----4-:R-:W-:-:S05]  /*0fd0*/  IADD3 R9, P0, R24, R9, RZ ;  /* 0x0000000918097210 */ /* 0x010fca0007f1e0ff */
        /* <DEDUP_REMOVED lines=8> */
.L_x_11:
[----:B-1----:R-:W-:Y:S01]  /*1060*/  SHF.R.U64 R4, R4, R14, R5 ;  /* 0x0000000e04047219 */ /* 0x002fe20000001205 */
[----:B0-----:R-:W-:Y:S01]  /*1070*/  VIADD R6, R15, 0xffffffff ;  /* 0xffffffff0f067836 */ /* 0x001fe20000000000 */
[----:B------:R-:W-:Y:S02]  /*1080*/  SHF.L.U32 R0, R25, R12, RZ ;  /* 0x0000000c19007219 */ /* 0x000fe400000006ff */
[----:B------:R-:W-:Y:S01]  /*1090*/  LOP3.LUT R5, R29, R10, RZ, 0xc0, !PT ;  /* 0x0000000a1d057212 */ /* 0x000fe200078ec0ff */
[----:B------:R-:W-:Y:S01]  /*10a0*/  IMAD.MOV R7, RZ, RZ, -R4 ;  /* 0x000000ffff077224 */ /* 0x000fe200078e0a04 */
[----:B------:R-:W-:Y:S02]  /*10b0*/  SEL R3, R3, R28, !P1 ;  /* 0x0000001c03037207 */ /* 0x000fe40004800000 */
[----:B------:R-:W-:Y:S01]  /*10c0*/  LOP3.LUT R6, R13, R6, RZ, 0xc0, !PT ;  /* 0x000000060d067212 */ /* 0x000fe200078ec0ff */
[----:B------:R-:W-:Y:S02]  /*10d0*/  IMAD R4, R0, R4, R5 ;  /* 0x0000000400047224 */ /* 0x000fe400078e0205 */
[----:B--2---:R-:W-:-:S02]  /*10e0*/  IMAD R0, R7, R26, R24 ;  /* 0x0000001a07007224 */ /* 0x004fc400078e0218 */
[----:B---3--:R-:W-:Y:S02]  /*10f0*/  IMAD R3, R4, R27, R3 ;  /* 0x0000001b04037224 */ /* 0x008fe400078e0203 */
[----:B------:R-:W-:Y:S02]  /*1100*/  IMAD R62, R0, R15, R6 ;  /* 0x0000000f003e7224 */ /* 0x000fe400078e0206 */
[----:B------:R-:W-:-:S03]  /*1110*/  IMAD.MOV.U32 R4, RZ, RZ, 0x1 ;  /* 0x00000001ff047424 */ /* 0x000fc600078e00ff */
[----:B------:R-:W-:Y:S02]  /*1120*/  SEL R60, R62, R3, !P1 ;  /* 0x000000033e3c7207 */ /* 0x000fe40004800000 */
[----:B------:R-:W-:Y:S02]  /*1130*/  PRMT R0, R4, 0x7610, R0 ;  /* 0x0000761004007816 */ /* 0x000fe40000000000 */
[----:B------:R-:W-:-:S07]  /*1140*/  SEL R62, R3, R62, !P1 ;  /* 0x0000003e033e7207 */ /* 0x000fce0004800000 */
.L_x_9:
[----:B------:R-:W-:-:S08]  /*1150*/  NOP ;  /* 0x0000000000007918 */ /* 0x000fd00000000000 */
[----:B------:R-:W0:Y:S02]  /*1160*/  USETMAXREG.TRY_ALLOC.CTAPOOL UP0, 0xe8 ;  /* 0x000000e8000079c8 */ /* 0x000e240008000600 */
[----:B0-----:R-:W-:-:S13]  /*1170*/  PLOP3.LUT P0, PT, PT, PT, UP0, 0x80, 0x0 ;  /* 0x000000000000781c */ /* 0x001fda0003f0f008 */
[----:B------:R-:W-:Y:S05]  /*1180*/  @!P0 BRA `(.L_x_9) ;  /* 0xfffffffc00f08947 */ /* 0x000fea000383ffff */
[----:B------:R-:W-:Y:S01]  /*1190*/  ULDC.64 UR4, c[0x0][0x598] ;  /* 0x0001660000047ab9 */ /* 0x000fe20000000a00 */
[----:B------:R-:W-:Y:S01]  /*11a0*/  ULDC.64 UR36, c[0x0][0x208] ;  /* 0x0000820000247ab9 */ /* 0x000fe20000000a00 */
[----:B------:R-:W-:-:S04]  /*11b0*/  ISETP.NE.U32.AND P0, PT, RZ, UR4, PT ;  /* 0x00000004ff007c0c */ /* 0x000fc8000bf05070 */
[----:B------:R-:W-:-:S13]  /*11c0*/  ISETP.NE.AND.EX P0, PT, RZ, UR5, PT, P0 ;  /* 0x00000005ff007c0c */ /* 0x000fda000bf05300 */
[----:B------:R-:W-:Y:S05]  /*11d0*/  @!P0 BRA `(.L_x_12) ;  /* 0x00000000001c8947 */ /* 0x000fea0003800000 */
[----:B------:R-:W0:Y:S02]  /*11e0*/  LDC.64 R4, c[0x0][0x598] ;  /* 0x00016600ff047b82 */ /* 0x000e240000000a00 */
[----:B0-----:R-:W2:Y:S02]  /*11f0*/  LDG.E.64 R4, desc[UR36][R4.64] ;  /* 0x0000002404047981 */ /* 0x001ea4000c1e1b00 */
[----:B--2---:R-:W-:-:S04]  /*1200*/  ISETP.NE.U32.AND P0, PT, R4, RZ, PT ;  /* 0x000000ff0400720c */ /* 0x004fc80003f05070 */
[----:B------:R-:W-:-:S13]  /*1210*/  ISETP.NE.AND.EX P0, PT, R5, RZ, PT, P0 ;  /* 0x000000ff0500720c */ /* 0x000fda0003f05300 */
[----:B------:R-:W-:Y:S05]  /*1220*/  @!P0 BRA `(.L_x_12) ;  /* 0x0000000000088947 */ /* 0x000fea0003800000 */
[----:B------:R0:W5:Y:S01]  /*1230*/  LD.E R56, desc[UR36][R4.64] ;  /* 0x0000002404387980 */ /* 0x000162000c101900 */
[----:B------:R-:W-:Y:S05]  /*1240*/  BRA `(.L_x_13) ;  /* 0x0000000000247947 */ /* 0x000fea0003800000 */
.L_x_12:
[----:B------:R-:W-:Y:S02]  /*1250*/  ULDC.64 UR4, c[0x0][0x588] ;  /* 0x0001620000047ab9 */ /* 0x000fe40000000a00 */
[----:B------:R-:W-:-:S04]  /*1260*/  ISETP.NE.U32.AND P0, PT, RZ, UR4, PT ;  /* 0x00000004ff007c0c */ /* 0x000fc8000bf05070 */
[----:B------:R-:W-:-:S13]  /*1270*/  ISETP.NE.AND.EX P0, PT, RZ, UR5, PT, P0 ;  /* 0x00000005ff007c0c */ /* 0x000fda000bf05300 */
[----:B------:R-:W-:Y:S05]  /*1280*/  @!P0 BRA `(.L_x_14) ;  /* 0x00000000000c8947 */ /* 0x000fea0003800000 */
[----:B------:R-:W0:Y:S02]  /*1290*/  LDC.64 R4, c[0x0][0x588] ;  /* 0x00016200ff047b82 */ /* 0x000e240000000a00 */
[----:B0-----:R1:W5:Y:S01]  /*12a0*/  LDG.E R56, desc[UR36][R4.64] ;  /* 0x0000002404387981 */ /* 0x001362000c1e1900 */
[----:B------:R-:W-:Y:S05]  /*12b0*/  BRA `(.L_x_13) ;  /* 0x0000000000087947 */ /* 0x000fea0003800000 */
.L_x_14:
[----:B------:R-:W-:Y:S02]  /*12c0*/  ULDC UR4, c[0x0][0x580] ;  /* 0x0001600000047ab9 */ /* 0x000fe40000000800 */
[----:B------:R-:W-:-:S07]  /*12d0*/  IMAD.U32 R56, RZ, RZ, UR4 ;  /* 0x00000004ff387e24 */ /* 0x000fce000f8e00ff */
.L_x_13:
[----:B------:R-:W-:Y:S02]  /*12e0*/  ULDC.64 UR4, c[0x0][0x5a0] ;  /* 0x0001680000047ab9 */ /* 0x000fe40000000a00 */
[----:B------:R-:W-:-:S04]  /*12f0*/  ISETP.NE.U32.AND P0, PT, RZ, UR4, PT ;  /* 0x00000004ff007c0c */ /* 0x000fc8000bf05070 */
[----:B------:R-:W-:-:S13]  /*1300*/  ISETP.NE.AND.EX P0, PT, RZ, UR5, PT, P0 ;  /* 0x00000005ff007c0c */ /* 0x000fda000bf05300 */
[----:B------:R-:W-:Y:S05]  /*1310*/  @!P0 BRA `(.L_x_15) ;  /* 0x00000000001c8947 */ /* 0x000fea0003800000 */
[----:B01----:R-:W0:Y:S02]  /*1320*/  LDC.64 R4, c[0x0][0x5a0] ;  /* 0x00016800ff047b82 */ /* 0x003e240000000a00 */
[----:B0-----:R-:W2:Y:S02]  /*1330*/  LDG.E.64 R4, desc[UR36][R4.64] ;  /* 0x0000002404047981 */ /* 0x001ea4000c1e1b00 */
[----:B--2---:R-:W-:-:S04]  /*1340*/  ISETP.NE.U32.AND P0, PT, R4, RZ, PT ;  /* 0x000000ff0400720c */ /* 0x004fc80003f05070 */
[----:B------:R-:W-:-:S13]  /*1350*/  ISETP.NE.AND.EX P0, PT, R5, RZ, PT, P0 ;  /* 0x000000ff0500720c */ /* 0x000fda0003f05300 */
[----:B------:R-:W-:Y:S05]  /*1360*/  @!P0 BRA `(.L_x_15) ;  /* 0x0000000000088947 */ /* 0x000fea0003800000 */
[----:B------:R0:W5:Y:S01]  /*1370*/  LD.E R58, desc[UR36][R4.64] ;  /* 0x00000024043a7980 */ /* 0x000162000c101900 */
[----:B------:R-:W-:Y:S05]  /*1380*/  BRA `(.L_x_16) ;  /* 0x0000000000247947 */ /* 0x000fea0003800000 */
.L_x_15:
[----:B------:R-:W-:Y:S02]  /*1390*/  ULDC.64 UR4, c[0x0][0x590] ;  /* 0x0001640000047ab9 */ /* 0x000fe40000000a00 */
[----:B------:R-:W-:-:S04]  /*13a0*/  ISETP.NE.U32.AND P0, PT, RZ, UR4, PT ;  /* 0x00000004ff007c0c */ /* 0x000fc8000bf05070 */
[----:B------:R-:W-:-:S13]  /*13b0*/  ISETP.NE.AND.EX P0, PT, RZ, UR5, PT, P0 ;  /* 0x00000005ff007c0c */ /* 0x000fda000bf05300 */
[----:B------:R-:W-:Y:S05]  /*13c0*/  @!P0 BRA `(.L_x_17) ;  /* 0x00000000000c8947 */ /* 0x000fea0003800000 */
[----:B------:R-:W2:Y:S02]  /*13d0*/  LDC.64 R58, c[0x0][0x590] ;  /* 0x00016400ff3a7b82 */ /* 0x000ea40000000a00 */
[----:B--2---:R2:W5:Y:S01]  /*13e0*/  LDG.E R58, desc[UR36][R58.64] ;  /* 0x000000243a3a7981 */ /* 0x004562000c1e1900 */
[----:B------:R-:W-:Y:S05]  /*13f0*/  BRA `(.L_x_16) ;  /* 0x0000000000087947 */ /* 0x000fea0003800000 */
.L_x_17:
[----:B------:R-:W-:Y:S02]  /*1400*/  ULDC UR4, c[0x0][0x584] ;  /* 0x0001610000047ab9 */ /* 0x000fe40000000800 */
[----:B------:R-:W-:-:S07]  /*1410*/  IMAD.U32 R58, RZ, RZ, UR4 ;  /* 0x00000004ff3a7e24 */ /* 0x000fce000f8e00ff */
.L_x_16:
[----:B------:R-:W-:-:S13]  /*1420*/  LOP3.LUT P0, RZ, R0, 0xff, RZ, 0xc0, !PT ;  /* 0x000000ff00ff7812 */ /* 0x000fda000780c0ff */
[----:B------:R-:W-:Y:S05]  /*1430*/  @!P0 EXIT ;  /* 0x000000000000894d */ /* 0x000fea0003800000 */
[----:B------:R-:W-:Y:S01]  /*1440*/  ULDC UR4, c[0x0][0x28c] ;  /* 0x0000a30000047ab9 */ /* 0x000fe20000000800 */
[----:B------:R-:W-:Y:S01]  /*1450*/  LOP3.LUT R74, R19, 0x1, RZ, 0xfc, !PT ;  /* 0x00000001134a7812 */ /* 0x000fe200078efcff */
[----:B------:R-:W-:Y:S01]  /*1460*/  UIADD3 UR4, UR4, 0xf, URZ ;  /* 0x0000000f04047890 */ /* 0x000fe2000fffe03f */
[----:B------:R-:W-:Y:S01]  /*1470*/  UMOV UR38, URZ ;  /* 0x0000003f00267c82 */ /* 0x000fe20008000000 */
[----:B------:R-:W-:Y:S02]  /*1480*/  UMOV UR39, URZ ;  /* 0x0000003f00277c82 */ /* 0x000fe40008000000 */
[----:B------:R-:W-:-:S04]  /*1490*/  USHF.R.S32.HI UR5, URZ, 0x1f, UR4 ;  /* 0x0000001f3f057899 */ /* 0x000fc80008011404 */
[----:B------:R-:W-:-:S04]  /*14a0*/  ULEA.HI UR5, UR5, UR4, URZ, 0x4 ;  /* 0x0000000405057291 */ /* 0x000fc8000f8f203f */
[----:B------:R-:W-:-:S12]  /*14b0*/  USHF.R.S32.HI UR40, URZ, 0x4, UR5 ;  /* 0x000000043f287899 */ /* 0x000fd80008011405 */
.L_x_97:
[----:B------:R-:W-:Y:S01]  /*14c0*/  LOP3.LUT R0, R18, 0x80, RZ, 0xc0, !PT ;  /* 0x0000008012007812 */ /* 0x000fe200078ec0ff */
[----:B---3--:R-:W3:Y:S01]  /*14d0*/  S2UR UR6, SR_CgaCtaId ;  /* 0x00000000000679c3 */ /* 0x008ee20000008800 */
[----:B------:R-:W-:Y:S02]  /*14e0*/  UMOV UR41, 0x400 ;  /* 0x0000040000297882 */ /* 0x000fe40000000000 */
[----:B------:R-:W-:-:S06]  /*14f0*/  SHF.R.U32.HI R0, RZ, 0x7, R0 ;  /* 0x00000007ff007819 */ /* 0x000fcc0000011600 */
[----:B----4-:R-:W4:Y:S01]  /*1500*/  SHFL.IDX PT, R0, R0, RZ, 0x1f ;  /* 0x00001fff00007589 */ /* 0x010f2200000e0000 */
[----:B---3--:R-:W-:Y:S01]  /*1510*/  ULEA UR41, UR6, UR41, 0x18 ;  /* 0x0000002906297291 */ /* 0x008fe2000f8ec03f */
[----:B----4-:R-:W-:-:S13]  /*1520*/  R2UR UR4, R0 ;  /* 0x00000000000472ca */ /* 0x010fda00000e0000 */
[----:B------:R-:W-:-:S04]  /*1530*/  ULEA.HI UR5, UR4, UR4, URZ, 0x1 ;  /* 0x0000000404057291 */ /* 0x000fc8000f8f083f */
[----:B------:R-:W-:-:S04]  /*1540*/  ULOP3.LUT UR5, UR5, 0x1ffffe, URZ, 0xc0, !UPT ;  /* 0x001ffffe05057892 */ /* 0x000fc8000f8ec03f */
[----:B------:R-:W-:-:S03]  /*1550*/  UIADD3 UR5, UR4, -UR5, URZ ;  /* 0x8000000504057290 */ /* 0x000fc6000fffe03f */
[----:B------:R-:W-:Y:S01]  /*1560*/  ULDC UR4, c[0x0][0x28c] ;  /* 0x0000a30000047ab9 */ /* 0x000fe20000000800 */
[----:B------:R-:W-:Y:S01]  /*1570*/  ULEA UR5, UR5, UR41, 0xb ;  /* 0x0000002905057291 */ /* 0x000fe2000f8e583f */
[----:B------:R-:W-:-:S03]  /*1580*/  ISETP.LT.AND P0, PT, RZ, UR4, PT ;  /* 0x00000004ff007c0c */ /* 0x000fc6000bf01270 */
[----:B------:R-:W-:-:S04]  /*1590*/  UIADD3 UR5, UR5, 0x280, URZ ;  /* 0x0000028005057890 */ /* 0x000fc8000fffe03f */
[----:B------:R-:W-:-:S04]  /*15a0*/  USHF.R.U32.HI UR5, URZ, 0x4, UR5 ;  /* 0x000000043f057899 */ /* 0x000fc80008011605 */
[----:B------:R-:W-:Y:S02]  /*15b0*/  ULOP3.LUT UR42, UR5, 0x3fff, URZ, 0xc0, !UPT ;  /* 0x00003fff052a7892 */ /* 0x000fe4000f8ec03f */
[----:B01---5:R-:W-:Y:S10]  /*15c0*/  @P0 BRA `(.L_x_18) ;  /* 0x0000000000400947 */ /* 0x023ff40003800000 */
[----:B------:R-:W-:Y:S01]  /*15d0*/  MOV R0, 0x0 ;  /* 0x0000000000007802 */ /* 0x000fe20000000f00 */
[----:B------:R-:W-:Y:S01]  /*15e0*/  ULDC.64 UR4, c[0x4][0x68] ;  /* 0x01001a0000047ab9 */ /* 0x000fe20000000a00 */
[----:B------:R-:W-:Y:S01]  /*15f0*/  ULDC.64 UR6, c[0x4][0x8] ;  /* 0x0100020000067ab9 */ /* 0x000fe20000000a00 */
[----:B01----:R-:W-:Y:S01]  /*1600*/  IMAD.U32 R4, RZ, RZ, UR4 ;  /* 0x00000004ff047e24 */ /* 0x003fe2000f8e00ff */
[----:B------:R0:W1:Y:S01]  /*1610*/  LDC.64 R14, c[0x4][R0] ;  /* 0x01000000000e7b82 */ /* 0x0000620000000a00 */
[----:B------:R-:W-:Y:S01]  /*1620*/  IMAD.U32 R5, RZ, RZ, UR5 ;  /* 0x00000005ff057e24 */ /* 0x000fe2000f8e00ff */
[----:B------:R-:W-:Y:S01]  /*1630*/  ULDC.64 UR4, c[0x4][0x70] ;  /* 0x01001c0000047ab9 */ /* 0x000fe20000000a00 */
[----:B------:R-:W-:Y:S02]  /*1640*/  IMAD.U32 R10, RZ, RZ, UR6 ;  /* 0x00000006ff0a7e24 */ /* 0x000fe4000f8e00ff */
[----:B------:R-:W-:Y:S02]  /*1650*/  IMAD.U32 R6, RZ, RZ, UR4 ;  /* 0x00000004ff067e24 */ /* 0x000fe4000f8e00ff */
[----:B------:R-:W-:-:S02]  /*1660*/  IMAD.U32 R7, RZ, RZ, UR5 ;  /* 0x00000005ff077e24 */ /* 0x000fc4000f8e00ff */
[----:B------:R-:W-:Y:S02]  /*1670*/  IMAD.U32 R11, RZ, RZ, UR7 ;  /* 0x00000007ff0b7e24 */ /* 0x000fe4000f8e00ff */
[----:B------:R-:W-:Y:S02]  /*1680*/  IMAD.MOV.U32 R8, RZ, RZ, 0x1e1 ;  /* 0x000001e1ff087424 */ /* 0x000fe400078e00ff */
[----:B------:R-:W-:Y:S02]  /*1690*/  IMAD.MOV.U32 R12, RZ, RZ, 0x1 ;  /* 0x00000001ff0c7424 */ /* 0x000fe400078e00ff */
[----:B0-----:R-:W-:-:S07]  /*16a0*/  IMAD.MOV.U32 R13, RZ, RZ, RZ ;  /* 0x000000ffff0d7224 */ /* 0x001fce00078e00ff */
[----:B------:R-:W-:-:S07]  /*16b0*/  LEPC R20, `(.L_x_18) ;  /* 0x000000001014794e */ /* 0x000fce0000000000 */
[----:B-12--5:R-:W-:Y:S05]  /*16c0*/  CALL.ABS.NOINC R14 ;  /* 0x000000000e007343 */ /* 0x026fea0003c00000 */
.L_x_18:
[----:B------:R-:W-:-:S13]  /*16d0*/  ISETP.NE.AND P0, PT, R74, 0x3, PT ;  /* 0x000000034a00780c */ /* 0x000fda0003f05270 */
[----:B------:R-:W-:Y:S05]  /*16e0*/  @!P0 BRA `(.L_x_19) ;  /* 0x0000000000048947 */ /* 0x000fea0003800000 */
[----:B------:R-:W-:Y:S01]  /*16f0*/  BPT.TRAP 0x1 ;  /* 0x000000040000795c */ /* 0x000fe20000300000 */
.L_x_19:
[----:B------:R-:W-:Y:S02]  /*1700*/  IMAD.U32 R3, RZ, RZ, UR39 ;  /* 0x00000027ff037e24 */ /* 0x000fe4000f8e00ff */
[----:B------:R-:W-:-:S03]  /*1710*/  IMAD.U32 R0, RZ, RZ, UR38 ;  /* 0x00000026ff007e24 */ /* 0x000fc6000f8e00ff */
[----:B------:R-:W-:Y:S02]  /*1720*/  LEA R3, R3, UR41, 0x3 ;  /* 0x0000002903037c11 */ /* 0x000fe4000f8e18ff */
[----:B------:R-:W-:-:S04]  /*1730*/  SHF.L.U32 R0, R0, 0x1f, RZ ;  /* 0x0000001f00007819 */ /* 0x000fc800000006ff */
[----:B------:R3:W4:Y:S01]  /*1740*/  SYNCS.PHASECHK.TRANS64.TRYWAIT P1, [R3+URZ], R0 ;  /* 0x00000000030075a7 */ /* 0x000722000802017f */
[----:B------:R-:W-:Y:S05]  /*1750*/  @!P0 BRA `(.L_x_20) ;  /* 0x0000000000048947 */ /* 0x000fea0003800000 */
[----:B------:R-:W-:Y:S01]  /*1760*/  BPT.TRAP 0x1 ;  /* 0x000000040000795c */ /* 0x000fe20000300000 */
.L_x_20:
[----:B----4-:R-:W-:Y:S05]  /*1770*/  @P1 BRA `(.L_x_21) ;  /* 0x0000000000081947 */ /* 0x010fea0003800000 */
[----:B------:R-:W4:Y:S02]  /*1780*/  SYNCS.PHASECHK.TRANS64.TRYWAIT P1, [R3+URZ], R0 ;  /* 0x00000000030075a7 */ /* 0x000f24000802017f */
[----:B----4-:R-:W-:Y:S05]  /*1790*/  @!P1 BRA `(.L_x_22) ;  /* 0x0000005400c89947 */ /* 0x010fea0003800000 */
.L_x_21:
[----:B------:R-:W-:-:S04]  /*17a0*/  UISETP.LT.AND UP0, UPT, UR40, 0x1, UPT ;  /* 0x000000012800788c */ /* 0x000fc8000bf01270 */
[----:B------:R-:W-:-:S06]  /*17b0*/  USEL UR4, UR40, 0x1, UP0 ;  /* 0x0000000128047887 */ /* 0x000fcc0008000000 */
[----:B---34-:R-:W-:Y:S01]  /*17c0*/  IMAD.U32 R0, RZ, RZ, UR4 ;  /* 0x00000004ff007e24 */ /* 0x018fe2000f8e00ff */
[----:B------:R-:W-:Y:S05]  /*17d0*/  WARPSYNC.ALL ;  /* 0x0000000000007948 */ /* 0x000fea0003800000 */
[----:B------:R-:W-:-:S04]  /*17e0*/  IADD3 R0, -R0, UR40, RZ ;  /* 0x0000002800007c10 */ /* 0x000fc8000fffe1ff */
[----:B------:R-:W-:Y:S01]  /*17f0*/  ISETP.GE.AND P1, PT, R0, 0x1, PT ;  /* 0x000000010000780c */ /* 0x000fe20003f26270 */
[----:B------:R-:W-:Y:S01]  /*1800*/  UIADD3 UR4, UR41, 0x32280, URZ ;  /* 0x0003228029047890 */ /* 0x000fe2000fffe03f */
[----:B------:R-:W-:Y:S01]  /*1810*/  WARPGROUP.ARRIVE ;  /* 0x00000000000079c5 */ /* 0x000fe20000000000 */
[----:B------:R-:W-:Y:S02]  /*1820*/  ULOP3.LUT UR42, UR42, 0x10000, URZ, 0xfc, !UPT ;  /* 0x000100002a2a7892 */ /* 0x000fe4000f8efc3f */
[----:B------:R-:W-:Y:S01]  /*1830*/  USHF.R.U32.HI UR4, URZ, 0x4, UR4 ;  /* 0x000000043f047899 */ /* 0x000fe20008011604 */
[----:B------:R-:W-:Y:S01]  /*1840*/  UMOV UR5, 0xc0000010 ;  /* 0xc000001000057882 */ /* 0x000fe20000000000 */
[----:B------:R-:W-:Y:S02]  /*1850*/  UMOV UR7, 0xc0000010 ;  /* 0xc000001000077882 */ /* 0x000fe40000000000 */
[----:B------:R-:W-:-:S04]  /*1860*/  ULOP3.LUT UR4, UR4, 0x3fff, URZ, 0xc0, !UPT ;  /* 0x00003fff04047892 */ /* 0x000fc8000f8ec03f */
[----:B------:R-:W-:Y:S02]  /*1870*/  ULOP3.LUT UR10, UR4, 0x10000, URZ, 0xfc, !UPT ;  /* 0x00010000040a7892 */ /* 0x000fe4000f8efc3f */
[----:B------:R-:W-:Y:S02]  /*1880*/  ULEA UR4, UR39, UR42, 0x9 ;  /* 0x0000002a27047291 */ /* 0x000fe4000f8e483f */
[----:B------:R-:W-:Y:S02]  /*1890*/  ULEA UR6, UR39, UR10, 0x6 ;  /* 0x0000000a27067291 */ /* 0x000fe4000f8e303f */
[----:B------:R-:W-:-:S07]  /*18a0*/  UIADD3 UR8, UR4, 0x100, URZ ;  /* 0x0000010004087890 */ /* 0x000fce000fffe03f */
[----:B------:R-:W-:Y:S01]  /*18b0*/  HGMMA.64x32x16.F32.BF16 R40, gdesc[UR4], RZ, !UPT, gsb0 ;  /* 0x00600000042879f0 */ /* 0x000fe2000c0018ff */
[----:B------:R-:W-:Y:S01]  /*18c0*/  UMOV UR4, UR8 ;  /* 0x0000000800047c82 */ /* 0x000fe20008000000 */
[----:B------:R-:W-:Y:S01]  /*18d0*/  UMOV UR5, 0xc0000010 ;  /* 0xc000001000057882 */ /* 0x000fe20000000000 */
[----:B------:R-:W-:Y:S02]  /*18e0*/  WARPGROUP.DEPBAR.LE gsb0, 0x0 ;  /* 0x00008000000079c5 */ /* 0x000fe40000010000 */
[----:B------:R-:W-:-:S06]  /*18f0*/  WARPGROUP.ARRIVE ;  /* 0x00000000000079c5 */ /* 0x000fcc0000000000 */
[----:B------:R-:W-:Y:S03]  /*1900*/  HGMMA.64x32x16.F32.BF16 R24, gdesc[UR4], RZ, !UPT, gsb0 ;  /* 0x00600000041879f0 */ /* 0x000fe6000c0018ff */
[----:B------:R-:W-:Y:S02]  /*1910*/  WARPGROUP.DEPBAR.LE gsb0, 0x0 ;  /* 0x00008000000079c5 */ /* 0x000fe40000010000 */
[----:B------:R-:W-:Y:S05]  /*1920*/  @!P1 BRA `(.L_x_23) ;  /* 0x0000000000d09947 */ /* 0x000fea0003800000 */
[----:B------:R-:W-:Y:S01]  /*1930*/  UIADD3 UR4, UR39, 0x1, URZ ;  /* 0x0000000127047890 */ /* 0x000fe2000fffe03f */
[----:B------:R-:W-:Y:S02]  /*1940*/  IMAD.MOV.U32 R3, RZ, RZ, R0 ;  /* 0x000000ffff037224 */ /* 0x000fe400078e0000 */
[----:B01----:R-:W-:Y:S01]  /*1950*/  IMAD.U32 R4, RZ, RZ, UR39 ;  /* 0x00000027ff047e24 */ /* 0x003fe2000f8e00ff */
[----:B------:R-:W-:-:S04]  /*1960*/  UISETP.NE.AND UP0, UPT, UR4, 0x19, UPT ;  /* 0x000000190400788c */ /* 0x000fc8000bf05270 */
[----:B------:R-:W-:Y:S02]  /*1970*/  USEL UR5, URZ, 0x1, UP0 ;  /* 0x000000013f057887 */ /* 0x000fe40008000000 */
[----:B------:R-:W-:Y:S02]  /*1980*/  USEL UR8, UR4, URZ, UP0 ;  /* 0x0000003f04087287 */ /* 0x000fe40008000000 */
[----:B------:R-:W-:-:S06]  /*1990*/  ULOP3.LUT UR5, UR38, UR5, URZ, 0x3c, !UPT ;  /* 0x0000000526057292 */ /* 0x000fcc000f8e3c3f */
[----:B------:R-:W-:-:S07]  /*19a0*/  IMAD.U32 R7, RZ, RZ, UR5 ;  /* 0x00000005ff077e24 */ /* 0x000fce000f8e00ff */
.L_x_30:
[----:B------:R-:W-:Y:S05]  /*19b0*/  @!P0 BRA `(.L_x_24) ;  /* 0x0000000000048947 */ /* 0x000fea0003800000 */
[----:B------:R-:W-:Y:S01]  /*19c0*/  BPT.TRAP 0x1 ;  /* 0x000000040000795c */ /* 0x000fe20000300000 */
.L_x_24:
[----:B------:R-:W-:Y:S01]  /*19d0*/  ULEA UR4, UR8, UR41, 0x3 ;  /* 0x0000002908047291 */ /* 0x000fe2000f8e183f */
[----:B------:R-:W-:-:S08]  /*19e0*/  SHF.L.U32 R5, R7, 0x1f, RZ ;  /* 0x0000001f07057819 */ /* 0x000fd000000006ff */
[----:B------:R0:W1:Y:S01]  /*19f0*/  SYNCS.PHASECHK.TRANS64.TRYWAIT P1, [UR4], R5 ;  /* 0x00000005ff0075a7 */ /* 0x0000620008020144 */
[----:B------:R-:W-:Y:S05]  /*1a00*/  @!P0 BRA `(.L_x_25) ;  /* 0x0000000000048947 */ /* 0x000fea0003800000 */
[----:B------:R-:W-:Y:S01]  /*1a10*/  BPT.TRAP 0x1 ;  /* 0x000000040000795c */ /* 0x000fe20000300000 */
.L_x_25:
[----:B-1----:R-:W-:Y:S05]  /*1a20*/  @P1 BRA `(.L_x_26) ;  /* 0x0000000000081947 */ /* 0x002fea0003800000 */
[----:B------:R-:W1:Y:S02]  /*1a30*/  SYNCS.PHASECHK.TRANS64.TRYWAIT P1, [UR4], R5 ;  /* 0x00000005ff0075a7 */ /* 0x000e640008020144 */
[----:B-1----:R-:W-:Y:S05]  /*1a40*/  @!P1 BRA `(.L_x_27) ;  /* 0x0000005400309947 */ /* 0x002fea0003800000 */
.L_x_26:
[----:B------:R-:W-:Y:S01]  /*1a50*/  ULEA UR6, UR8, UR10, 0x6 ;  /* 0x0000000a08067291 */ /* 0x000fe2000f8e303f */
[----:B------:R-:W-:Y:S01]  /*1a60*/  WARPGROUP.ARRIVE ;  /* 0x00000000000079c5 */ /* 0x000fe20000000000 */
[----:B------:R-:W-:Y:S01]  /*1a70*/  ULEA UR4, UR8, UR42, 0x9 ;  /* 0x0000002a08047291 */ /* 0x000fe2000f8e483f */
[----:B------:R-:W-:Y:S01]  /*1a80*/  UMOV UR7, 0xc0000010 ;  /* 0xc000001000077882 */ /* 0x000fe20000000000 */
[----:B------:R-:W-:Y:S02]  /*1a90*/  UMOV UR5, 0xc0000010 ;  /* 0xc000001000057882 */ /* 0x000fe40000000000 */
[----:B------:R-:W-:-:S05]  /*1aa0*/  UIADD3 UR9, UR4, 0x100, URZ ;  /* 0x0000010004097890 */ /* 0x000fca000fffe03f */
[----:B------:R-:W-:Y:S01]  /*1ab0*/  HGMMA.64x32x16.F32.BF16 R40, gdesc[UR4], R40, gsb0 ;  /* 0x00600000042879f0 */ /* 0x000fe20008001828 */
[----:B------:R-:W-:Y:S01]  /*1ac0*/  UMOV UR5, 0xc0000010 ;  /* 0xc000001000057882 */ /* 0x000fe20000000000 */
[----:B------:R-:W-:Y:S01]  /*1ad0*/  UMOV UR4, UR9 ;  /* 0x0000000900047c82 */ /* 0x000fe20008000000 */
[----:B------:R-:W-:Y:S02]  /*1ae0*/  WARPGROUP.DEPBAR.LE gsb0, 0x0 ;  /* 0x00008000000079c5 */ /* 0x000fe40000010000 */
[----:B------:R-:W-:-:S06]  /*1af0*/  WARPGROUP.ARRIVE ;  /* 0x00000000000079c5 */ /* 0x000fcc0000000000 */
[----:B------:R-:W-:Y:S03]  /*1b00*/  HGMMA.64x32x16.F32.BF16 R24, gdesc[UR4], R24, gsb0 ;  /* 0x00600000041879f0 */ /* 0x000fe60008001818 */
[----:B------:R-:W-:Y:S02]  /*1b10*/  WARPGROUP.DEPBAR.LE gsb0, 0x0 ;  /* 0x00008000000079c5 */ /* 0x000fe40000010000 */
[----:B------:R-:W-:Y:S05]  /*1b20*/  @!P0 BRA `(.L_x_28) ;  /* 0x0000000000048947 */ /* 0x000fea0003800000 */
[----:B------:R-:W-:Y:S01]  /*1b30*/  BPT.TRAP 0x1 ;  /* 0x000000040000795c */ /* 0x000fe20000300000 */
.L_x_28:
[----:B------:R-:W-:-:S13]  /*1b40*/  ISETP.NE.AND P1, PT, R23, RZ, PT ;  /* 0x000000ff1700720c */ /* 0x000fda0003f25270 */
[----:B01----:R-:W-:-:S05]  /*1b50*/  @P1 LEA R5, R4, UR41, 0x3 ;  /* 0x0000002904051c11 */ /* 0x003fca000f8e18ff */
[----:B------:R-:W-:-:S05]  /*1b60*/  @P1 VIADD R5, R5, 0xc8 ;  /* 0x000000c805051836 */ /* 0x000fca0000000000 */
[----:B------:R-:W-:-:S04]  /*1b70*/  @P1 PRMT R5, R22, 0x654, R5 ;  /* 0x0000065416051816 */ /* 0x000fc80000000005 */
[----:B------:R0:W-:Y:S01]  /*1b80*/  @P1 SYNCS.ARRIVE.TRANS64.RED.A1T0 RZ, [R5+URZ], RZ ;  /* 0x000000ff05ff19a7 */ /* 0x0001e2000810043f */
[----:B------:R-:W-:-:S13]  /*1b90*/  ISETP.GT.U32.AND P1, PT, R19, 0x1, PT ;  /* 0x000000011300780c */ /* 0x000fda0003f24070 */
[----:B0-----:R-:W-:Y:S05]  /*1ba0*/  @P1 BRA `(.L_x_29) ;  /* 0x0000000000041947 */ /* 0x001fea0003800000 */
[----:B------:R-:W-:Y:S01]  /*1bb0*/  BPT.TRAP 0x1 ;  /* 0x000000040000795c */ /* 0x000fe20000300000 */
.L_x_29:
[----:B------:R-:W-:Y:S01]  /*1bc0*/  UIADD3 UR8, UR8, 0x1, URZ ;  /* 0x0000000108087890 */ /* 0x000fe2000fffe03f */
[C---:B------:R-:W-:Y:S01]  /*1bd0*/  ISETP.GT.AND P2, PT, R3.reuse, 0x1, PT ;  /* 0x000000010300780c */ /* 0x040fe20003f44270 */
[----:B------:R-:W-:Y:S02]  /*1be0*/  VIADD R4, R4, 0x1 ;  /* 0x0000000104047836 */ /* 0x000fe40000000000 */
[----:B------:R-:W-:Y:S01]  /*1bf0*/  UISETP.NE.AND UP0, UPT, UR8, 0x19, UPT ;  /* 0x000000190800788c */ /* 0x000fe2000bf05270 */
[----:B------:R-:W-:Y:S02]  /*1c00*/  VIADD R3, R3, 0xffffffff ;  /* 0xffffffff03037836 */ /* 0x000fe40000000000 */
[C---:B------:R-:W-:Y:S01]  /*1c10*/  ISETP.NE.AND P1, PT, R4.reuse, 0x19, PT ;  /* 0x000000190400780c */ /* 0x040fe20003f25270 */
[----:B------:R-:W-:Y:S02]  /*1c20*/  USEL UR4, URZ, 0x1, UP0 ;  /* 0x000000013f047887 */ /* 0x000fe40008000000 */
[----:B------:R-:W-:Y:S01]  /*1c30*/  USEL UR8, UR8, URZ, UP0 ;  /* 0x0000003f08087287 */ /* 0x000fe20008000000 */
[----:B------:R-:W-:-:S03]  /*1c40*/  SEL R4, R4, RZ, P1 ;  /* 0x000000ff04047207 */ /* 0x000fc60000800000 */
[----:B------:R-:W-:Y:S01]  /*1c50*/  LOP3.LUT R7, R7, UR4, RZ, 0x3c, !PT ;  /* 0x0000000407077c12 */ /* 0x000fe2000f8e3cff */
[----:B------:R-:W-:Y:S07]  /*1c60*/  @P2 BRA `(.L_x_30) ;  /* 0xfffffffc00502947 */ /* 0x000fee000383ffff */
.L_x_23:
[----:B------:R-:W3:Y:S02]  /*1c70*/  LDC R3, c[0x0][0x28c] ;  /* 0x0000a300ff037b82 */ /* 0x000ee40000000800 */
[----:B---3--:R-:W-:-:S13]  /*1c80*/  ISETP.GE.AND P1, PT, R3, 0x1, PT ;  /* 0x000000010300780c */ /* 0x008fda0003f26270 */
[----:B------:R-:W-:Y:S05]  /*1c90*/  @!P1 BRA `(.L_x_31) ;  /* 0x0000000000389947 */ /* 0x000fea0003800000 */
[----:B------:R-:W-:Y:S05]  /*1ca0*/  @!P0 BRA `(.L_x_32) ;  /* 0x0000000000048947 */ /* 0x000fea0003800000 */
[----:B------:R-:W-:Y:S01]  /*1cb0*/  BPT.TRAP 0x1 ;  /* 0x000000040000795c */ /* 0x000fe20000300000 */
.L_x_32:
[----:B------:R-:W-:-:S13]  /*1cc0*/  ISETP.NE.AND P0, PT, R23, RZ, PT ;  /* 0x000000ff1700720c */ /* 0x000fda0003f05270 */
[----:B------:R-:W-:-:S04]  /*1cd0*/  @P0 VIADD R0, R0, UR39 ;  /* 0x0000002700000c36 */ /* 0x000fc80008000000 */
[----:B01----:R-:W-:-:S05]  /*1ce0*/  @P0 IMAD.WIDE.U32 R4, R0, 0x51eb851f, RZ ;  /* 0x51eb851f00040825 */ /* 0x003fca00078e00ff */
[----:B------:R-:W-:-:S05]  /*1cf0*/  @P0 SHF.R.U32.HI R5, RZ, 0x3, R5 ;  /* 0x00000003ff050819 */ /* 0x000fca0000011605 */
[----:B------:R-:W-:-:S05]  /*1d00*/  @P0 IMAD R0, R5, -0x19, R0 ;  /* 0xffffffe705000824 */ /* 0x000fca00078e0200 */
[----:B------:R-:W-:-:S05]  /*1d10*/  @P0 LEA R0, R0, UR41, 0x3 ;  /* 0x0000002900000c11 */ /* 0x000fca000f8e18ff */
[----:B------:R-:W-:-:S05]  /*1d20*/  @P0 VIADD R3, R0, 0xc8 ;  /* 0x000000c800030836 */ /* 0x000fca0000000000 */
[----:B------:R-:W-:-:S04]  /*1d30*/  @P0 PRMT R3, R22, 0x654, R3 ;  /* 0x0000065416030816 */ /* 0x000fc80000000003 */
[----:B------:R3:W-:Y:S01]  /*1d40*/  @P0 SYNCS.ARRIVE.TRANS64.RED.A1T0 RZ, [R3+URZ], RZ ;  /* 0x000000ff03ff09a7 */ /* 0x0007e2000810043f */
[----:B------:R-:W-:-:S13]  /*1d50*/  ISETP.GT.U32.AND P0, PT, R19, 0x1, PT ;  /* 0x000000011300780c */ /* 0x000fda0003f04070 */
[----:B---3--:R-:W-:Y:S05]  /*1d60*/  @P0 BRA `(.L_x_31) ;  /* 0x0000000000040947 */ /* 0x008fea0003800000 */
[----:B------:R-:W-:Y:S01]  /*1d70*/  BPT.TRAP 0x1 ;  /* 0x000000040000795c */ /* 0x000fe20000300000 */
.L_x_31:
[----:B------:R-:W3:Y:S01]  /*1d80*/  LDC R6, c[0x0][0x288] ;  /* 0x0000a200ff067b82 */ /* 0x000ee20000000800 */
[--C-:B------:R-:W-:Y:S01]  /*1d90*/  SHF.R.U32.HI R0, RZ, 0x2, R18.reuse ;  /* 0x00000002ff007819 */ /* 0x100fe20000011612 */
[----:B------:R-:W-:Y:S01]  /*1da0*/  UIADD3 UR39, UR40, UR39, URZ ;  /* 0x0000002728277290 */ /* 0x000fe2000fffe03f */
[----:B01----:R-:W-:Y:S01]  /*1db0*/  SHF.R.U32.HI R5, RZ, 0x7, R18 ;  /* 0x00000007ff057819 */ /* 0x003fe20000011612 */
[----:B------:R-:W-:Y:S01]  /*1dc0*/  ULDC UR7, c[0x0][0x284] ;  /* 0x0000a10000077ab9 */ /* 0x000fe20000000800 */
[----:B------:R-:W-:Y:S01]  /*1dd0*/  LOP3.LUT R3, R0, 0x7, RZ, 0xc0, !PT ;  /* 0x0000000700037812 */ /* 0x000fe200078ec0ff */
[----:B------:R-:W-:Y:S01]  /*1de0*/  UISETP.GT.U32.AND UP0, UPT, UR39, 0x18, UPT ;  /* 0x000000182700788c */ /* 0x000fe2000bf04070 */
[----:B------:R-:W-:Y:S01]  /*1df0*/  LOP3.LUT R0, R5, 0x1, RZ, 0xc0, !PT ;  /* 0x0000000105007812 */ /* 0x000fe200078ec0ff */
[----:B------:R-:W-:Y:S01]  /*1e00*/  UISETP.GE.U32.AND UP1, UPT, UR40, 0x19, UPT ;  /* 0x000000192800788c */ /* 0x000fe2000bf26070 */
[----:B------:R-:W-:Y:S01]  /*1e10*/  LOP3.LUT R4, R18, 0x60, RZ, 0xc0, !PT ;  /* 0x0000006012047812 */ /* 0x000fe200078ec0ff */
[----:B------:R-:W-:Y:S01]  /*1e20*/  UISETP.LT.U32.AND UP0, UPT, UR40, 0x19, UP0 ;  /* 0x000000192800788c */ /* 0x000fe20008701070 */
[----:B------:R-:W-:Y:S01]  /*1e30*/  SHF.R.S32.HI R13, RZ, 0x1f, R57 ;  /* 0x0000001fff0d7819 */ /* 0x000fe20000011439 */
[----:B------:R-:W-:Y:S01]  /*1e40*/  IMAD.SHL.U32 R10, R0, 0x40, RZ ;  /* 0x00000040000a7824 */ /* 0x000fe200078e00ff */
[----:B------:R-:W-:Y:S01]  /*1e50*/  SHF.R.U32.HI R8, RZ, 0x1, R4 ;  /* 0x00000001ff087819 */ /* 0x000fe20000011604 */
[----:B------:R-:W-:Y:S01]  /*1e60*/  ULDC.64 UR8, c[0x0][0x5d0] ;  /* 0x0001740000087ab9 */ /* 0x000fe20000000a00 */
[----:B------:R-:W-:Y:S01]  /*1e70*/  LOP3.LUT R4, R18, 0x3, RZ, 0xc0, !PT ;  /* 0x0000000312047812 */ /* 0x000fe200078ec0ff */
[----:B------:R-:W-:Y:S01]  /*1e80*/  UIMAD.WIDE.U32 UR4, UR39, 0x51eb851f, URZ ;  /* 0x51eb851f270478a5 */ /* 0x000fe2000f8e003f */
[--C-:B------:R-:W-:Y:S01]  /*1e90*/  IADD3 R5, RZ, -R8, -R3.reuse ;  /* 0x80000008ff057210 */ /* 0x100fe20007ffe803 */
[----:B------:R-:W-:Y:S01]  /*1ea0*/  USEL UR6, URZ, 0x1, !UP0 ;  /* 0x000000013f067887 */ /* 0x000fe2000c000000 */
[----:B------:R-:W-:Y:S01]  /*1eb0*/  LOP3.LUT R75, R10, 0x40, R3, 0xe2, !PT ;  /* 0x000000400a4b7812 */ /* 0x000fe200078ee203 */
[----:B------:R-:W-:Y:S01]  /*1ec0*/  IMAD.SHL.U32 R3, R60, 0x20, RZ ;  /* 0x000000203c037824 */ /* 0x000fe200078e00ff */
[----:B------:R-:W-:Y:S01]  /*1ed0*/  USHF.R.U32.HI UR4, URZ, 0x3, UR5 ;  /* 0x000000033f047899 */ /* 0x000fe20008011605 */
[----:B--2---:R-:W-:Y:S01]  /*1ee0*/  IMAD R59, R0, -0x40, R5 ;  /* 0xffffffc0003b7824 */ /* 0x004fe200078e0205 */
[----:B------:R-:W-:Y:S01]  /*1ef0*/  ULOP3.LUT UR38, UR38, UR6, URZ, 0x3c, !UPT ;  /* 0x0000000626267292 */ /* 0x000fe2000f8e3c3f */
[----:B------:R-:W-:Y:S01]  /*1f00*/  IMAD.SHL.U32 R0, R62, 0x100, RZ ;  /* 0x000001003e007824 */ /* 0x000fe200078e00ff */
[----:B---3--:R-:W-:Y:S01]  /*1f10*/  ISETP.GE.AND P0, PT, R3, R6, PT ;  /* 0x000000060300720c */ /* 0x008fe20003f06270 */
[----:B------:R-:W-:Y:S01]  /*1f20*/  IMAD R10, R4, -0x2, R6 ;  /* 0xfffffffe040a7824 */ /* 0x000fe200078e0206 */
[----:B------:R-:W-:Y:S01]  /*1f30*/  UIMAD UR39, UR4, -0x19, UR39 ;  /* 0xffffffe7042778a4 */ /* 0x000fe2000f8e0227 */
[----:B------:R-:W-:Y:S01]  /*1f40*/  IMAD.SHL.U32 R6, R18, 0x2, RZ ;  /* 0x0000000212067824 */ /* 0x000fe200078e00ff */
[----:B------:R-:W-:Y:S01]  /*1f50*/  ISETP.GE.OR P0, PT, R0, UR7, P0 ;  /* 0x0000000700007c0c */ /* 0x000fe20008706670 */
[----:B------:R-:W-:Y:S01]  /*1f60*/  IMAD R4, R13, UR8, RZ ;  /* 0x000000080d047c24 */ /* 0x000fe2000f8e02ff */
[----:B------:R-:W-:Y:S01]  /*1f70*/  @UP1 ULOP3.LUT UR38, UR38, 0x1, UR4, 0x78, !UPT ;  /* 0x0000000126261892 */ /* 0x000fe2000f8e7804 */
[----:B------:R-:W-:Y:S01]  /*1f80*/  IMAD.WIDE R62, R62, 0x100, RZ ;  /* 0x000001003e3e7825 */ /* 0x000fe200078e02ff */
[----:B------:R-:W-:-:S02]  /*1f90*/  LOP3.LUT R6, R3, 0x6, R6, 0xf8, !PT ;  /* 0x0000000603067812 */ /* 0x000fc400078ef806 */
[----:B------:R-:W-:Y:S01]  /*1fa0*/  IADD3 R59, -R0, UR7, R59 ;  /* 0x00000007003b7c10 */ /* 0x000fe2000fffe13b */
[C---:B------:R-:W-:Y:S01]  /*1fb0*/  IMAD R9, R57.reuse, UR9, R4 ;  /* 0x0000000939097c24 */ /* 0x040fe2000f8e0204 */
[----:B------:R-:W-:Y:S01]  /*1fc0*/  SHF.R.S32.HI R7, RZ, 0x1f, R6 ;  /* 0x0000001fff077819 */ /* 0x000fe20000011406 */
[----:B------:R-:W-:Y:S01]  /*1fd0*/  IMAD.IADD R3, R10, 0x1, -R3 ;  /* 0x000000010a037824 */ /* 0x000fe200078e0a03 */
[----:B------:R-:W-:Y:S01]  /*1fe0*/  LOP3.LUT R75, R62, R75, R8, 0xfe, !PT ;  /* 0x0000004b3e4b7212 */ /* 0x000fe200078efe08 */
[----:B------:R-:W-:Y:S02]  /*1ff0*/  IMAD.MOV.U32 R0, RZ, RZ, -0x1 ;  /* 0xffffffffff007424 */ /* 0x000fe400078e00ff */
[----:B------:R-:W-:-:S04]  /*2000*/  IMAD.WIDE.U32 R4, R57, UR8, R6 ;  /* 0x0000000839047c25 */ /* 0x000fc8000f8e0006 */
[----:B------:R-:W-:Y:S02]  /*2010*/  IMAD.IADD R9, R5, 0x1, R9 ;  /* 0x0000000105097824 */ /* 0x000fe400078e0209 */
[----:B------:R-:W-:Y:S01]  /*2020*/  IMAD.MOV.U32 R8, RZ, RZ, R4 ;  /* 0x000000ffff087224 */ /* 0x000fe200078e0004 */
[----:B------:R-:W-:Y:S06]  /*2030*/  @P0 BRA `(.L_x_33) ;  /* 0x0000002400940947 */ /* 0x000fec0003800000 */
[----:B------:R-:W0:Y:S01]  /*2040*/  LDC.64 R4, c[0x0][0x5c8] ;  /* 0x00017200ff047b82 */ /* 0x000e220000000a00 */
[----:B-----5:R-:W-:Y:S01]  /*2050*/  FSETP.NEU.AND P1, PT, R58, RZ, PT ;  /* 0x000000ff3a00720b */ /* 0x020fe20003f2d000 */
[----:B------:R-:W-:Y:S01]  /*2060*/  BSSY B0, `(.L_x_33) ;  /* 0x0000262000007945 */ /* 0x000fe20003800000 */
[----:B------:R-:W-:-:S04]  /*2070*/  ISETP.GT.AND P3, PT, R59, RZ, PT ;  /* 0x000000ff3b00720c */ /* 0x000fc80003f64270 */
[----:B------:R-:W-:Y:S01]  /*2080*/  ISETP.GT.AND P0, PT, R3, RZ, P3 ;  /* 0x000000ff0300720c */ /* 0x000fe20001f04270 */
[-C--:B0-----:R-:W-:Y:S02]  /*2090*/  IMAD R10, R63, R4.reuse, RZ ;  /* 0x000000043f0a7224 */ /* 0x081fe400078e02ff */
[----:B------:R-:W-:-:S04]  /*20a0*/  IMAD.WIDE.U32 R66, R75, R4, R8 ;  /* 0x000000044b427225 */ /* 0x000fc800078e0008 */
[----:B------:R-:W-:-:S04]  /*20b0*/  IMAD R9, R75, R5, R10 ;  /* 0x000000054b097224 */ /* 0x000fc800078e020a */
[----:B------:R-:W-:Y:S01]  /*20c0*/  IMAD.IADD R77, R67, 0x1, R9 ;  /* 0x00000001434d7824 */ /* 0x000fe200078e0209 */
[----:B------:R-:W-:Y:S06]  /*20d0*/  @!P1 BRA `(.L_x_34) ;  /* 0x0000001800d89947 */ /* 0x000fec0003800000 */
[----:B------:R-:W0:Y:S01]  /*20e0*/  LDC.64 R10, c[0x0][0x5b8] ;  /* 0x00016e00ff0a7b82 */ /* 0x000e220000000a00 */
[----:B------:R-:W-:-:S07]  /*20f0*/  ULDC.64 UR4, c[0x0][0x5c0] ;  /* 0x0001700000047ab9 */ /* 0x000fce0000000a00 */
[----:B------:R-:W1:Y:S08]  /*2100*/  LDC.64 R20, c[0x0][0x5b0] ;  /* 0x00016c00ff147b82 */ /* 0x000e700000000a00 */
[----:B------:R-:W2:Y:S01]  /*2110*/  LDC.64 R8, c[0x0][0x5a8] ;  /* 0x00016a00ff087b82 */ /* 0x000ea20000000a00 */
[-C--:B0-----:R-:W-:Y:S02]  /*2120*/  IMAD R12, R13, R10.reuse, RZ ;  /* 0x0000000a0d0c7224 */ /* 0x081fe400078e02ff */
[----:B------:R-:W-:-:S04]  /*2130*/  IMAD.WIDE.U32 R14, R57, R10, R6 ;  /* 0x0000000a390e7225 */ /* 0x000fc800078e0006 */
[----:B------:R-:W-:Y:S02]  /*2140*/  IMAD R67, R57, R11, R12 ;  /* 0x0000000b39437224 */ /* 0x000fe400078e020c */
[----:B-1----:R-:W-:Y:S02]  /*2150*/  IMAD R12, R63, R20, RZ ;  /* 0x000000143f0c7224 */ /* 0x002fe400078e02ff */
[----:B------:R-:W-:Y:S02]  /*2160*/  IMAD.IADD R13, R15, 0x1, R67 ;  /* 0x000000010f0d7824 */ /* 0x000fe400078e0243 */
[----:B------:R-:W-:Y:S02]  /*2170*/  IMAD R73, R75, R21, R12 ;  /* 0x000000154b497224 */ /* 0x000fe400078e020c */
[----:B------:R-:W-:-:S04]  /*2180*/  IMAD.MOV.U32 R12, RZ, RZ, R14 ;  /* 0x000000ffff0c7224 */ /* 0x000fc800078e000e */
[----:B------:R-:W-:-:S04]  /*2190*/  IMAD.WIDE.U32 R60, R75, R20, R12 ;  /* 0x000000144b3c7225 */ /* 0x000fc800078e000c */
[----:B------:R-:W-:Y:S01]  /*21a0*/  IMAD.IADD R11, R61, 0x1, R73 ;  /* 0x000000013d0b7824 */ /* 0x000fe200078e0249 */
[----:B--2---:R-:W-:-:S04]  /*21b0*/  LEA R64, P1, R60, R8, 0x1 ;  /* 0x000000083c407211 */ /* 0x004fc800078208ff */
[----:B------:R-:W-:-:S05]  /*21c0*/  LEA.HI.X R65, R60, R9, R11, 0x1, P1 ;  /* 0x000000093c417211 */ /* 0x000fca00008f0c0b */
[----:B------:R0:W2:Y:S01]  /*21d0*/  @P0 LDG.E.LTC128B.U16 R11, desc[UR36][R64.64] ;  /* 0x00000024400b0981 */ /* 0x0000a2000c1e1520 */
[----:B------:R-:W-:Y:S01]  /*21e0*/  LEA R60, P1, R66, UR4, 0x1 ;  /* 0x00000004423c7c11 */ /* 0x000fe2000f8208ff */
[----:B------:R-:W-:Y:S01]  /*21f0*/  IMAD.WIDE.U32 R68, R75, R20, R6 ;  /* 0x000000144b447225 */ /* 0x000fe200078e0006 */
[----:B------:R-:W-:Y:S03]  /*2200*/  BSSY B1, `(.L_x_35) ;  /* 0x0000011000017945 */ /* 0x000fe60003800000 */
[----:B------:R-:W-:Y:S02]  /*2210*/  IMAD.IADD R69, R73, 0x1, R69 ;  /* 0x0000000149457824 */ /* 0x000fe400078e0245 */
[----:B------:R-:W-:-:S04]  /*2220*/  IMAD.WIDE.U32 R70, R57, R10, R68 ;  /* 0x0000000a39467225 */ /* 0x000fc800078e0044 */
[----:B0-----:R-:W-:Y:S01]  /*2230*/  IMAD.SHL.U32 R64, R20, 0x8, RZ ;  /* 0x0000000814407824 */ /* 0x001fe200078e00ff */
[----:B------:R-:W-:Y:S01]  /*2240*/  LEA R68, P2, R70, R8, 0x1 ;  /* 0x0000000846447211 */ /* 0x000fe200078408ff */
[----:B--2---:R-:W-:-:S04]  /*2250*/  IMAD.U32 R61, R11, 0x10000, RZ ;  /* 0x000100000b3d7824 */ /* 0x004fc800078e00ff */
[----:B------:R-:W-:-:S04]  /*2260*/  FMUL R61, R61, R58 ;  /* 0x0000003a3d3d7220 */ /* 0x000fc80000400000 */
[----:B------:R-:W-:Y:S01]  /*2270*/  FFMA R61, R40, R56, R61 ;  /* 0x00000038283d7223 */ /* 0x000fe2000000003d */
[----:B------:R-:W-:-:S04]  /*2280*/  IMAD.IADD R40, R67, 0x1, R71 ;  /* 0x0000000143287824 */ /* 0x000fc800078e0247 */
[----:B------:R-:W-:Y:S02]  /*2290*/  F2FP.BF16.F32.PACK_AB R65, RZ, R61 ;  /* 0x0000003dff41723e */ /* 0x000fe400000010ff */
[----:B------:R-:W-:Y:S02]  /*22a0*/  LEA.HI.X R61, R66, UR5, R77, 0x1, P1 ;  /* 0x00000005423d7c11 */ /* 0x000fe400088f0c4d */
[----:B------:R-:W-:Y:S02]  /*22b0*/  ISETP.GT.AND P1, PT, R3, 0x1, P3 ;  /* 0x000000010300780c */ /* 0x000fe40001f24270 */
[----:B------:R-:W-:Y:S01]  /*22c0*/  LEA.HI.X R69, R70, R9, R40, 0x1, P2 ;  /* 0x0000000946457211 */ /* 0x000fe200010f0c28 */
[----:B------:R0:W-:Y:S02]  /*22d0*/  @P0 STG.E.U16 desc[UR36][R60.64], R65 ;  /* 0x000000413c000986 */ /* 0x0001e4000c101524 */
[----:B0-----:R-:W-:-:S08]  /*22e0*/  SHF.L.U64.HI R65, R20, 0x3, R21 ;  /* 0x0000000314417819 */ /* 0x001fd00000010215 */
[----:B------:R-:W-:Y:S05]  /*22f0*/  @!P1 BRA `(.L_x_36) ;  /* 0x0000000000049947 */ /* 0x000fea0003800000 */
[----:B------:R0:W5:Y:S02]  /*2300*/  LDG.E.LTC128B.U16 R11, desc[UR36][R68.64+0x2] ;  /* 0x00000224440b7981 */ /* 0x000164000c1e1520 */
.L_x_36:
[----:B------:R-:W-:Y:S05]  /*2310*/  BSYNC B1 ;  /* 0x0000000000017941 */ /* 0x000fea0003800000 */
.L_x_35:
[----:B-----5:R-:W-:Y:S01]  /*2320*/  IMAD.U32 R71, R11, 0x10000, RZ ;  /* 0x000100000b477824 */ /* 0x020fe200078e00ff */
[----:B------:R-:W-:Y:S01]  /*2330*/  ISETP.GT.AND P0, PT, R59, 0x8, PT ;  /* 0x000000083b00780c */ /* 0x000fe20003f04270 */
[----:B------:R-:W-:-:S04]  /*2340*/  IMAD.WIDE.U32 R76, R75, R20, R64 ;  /* 0x000000144b4c7225 */ /* 0x000fc800078e0040 */
[----:B------:R-:W-:Y:S01]  /*2350*/  FMUL R40, R71, R58 ;  /* 0x0000003a47287220 */ /* 0x000fe20000400000 */
[----:B------:R-:W-:Y:S01]  /*2360*/  ISETP.GT.AND P2, PT, R3, RZ, P0 ;  /* 0x000000ff0300720c */ /* 0x000fe20000744270 */
[----:B------:R-:W-:Y:S02]  /*2370*/  IMAD.IADD R71, R73, 0x1, R77 ;  /* 0x0000000149477824 */ /* 0x000fe400078e024d */
[----:B------:R-:W-:Y:S01]  /*2380*/  FFMA R40, R41, R56, R40 ;  /* 0x0000003829287223 */ /* 0x000fe20000000028 */
[----:B------:R-:W-:-:S04]  /*2390*/  IADD3 R41, P4, R14, R76, RZ ;  /* 0x0000004c0e297210 */ /* 0x000fc80007f9e0ff */
[----:B------:R-:W-:Y:S01]  /*23a0*/  F2FP.BF16.F32.PACK_AB R40, RZ, R40 ;  /* 0x00000028ff28723e */ /* 0x000fe200000010ff */
[----:B------:R-:W-:Y:S01]  /*23b0*/  IMAD.X R66, R71, 0x1, R13, P4 ;  /* 0x0000000147427824 */ /* 0x000fe200020e060d */
[----:B------:R-:W-:-:S04]  /*23c0*/  LEA R72, P4, R41, R8, 0x1 ;  /* 0x0000000829487211 */ /* 0x000fc800078808ff */
[--C-:B------:R-:W-:Y:S02]  /*23d0*/  LEA.HI.X R73, R41, R9, R66.reuse, 0x1, P4 ;  /* 0x0000000929497211 */ /* 0x100fe400020f0c42 */
[----:B------:R-:W-:Y:S02]  /*23e0*/  PRMT R66, R40, 0x7610, R66 ;  /* 0x0000761028427816 */ /* 0x000fe40000000042 */
[----:B------:R-:W-:-:S03]  /*23f0*/  PRMT R40, R11, 0x7610, R40 ;  /* 0x000076100b287816 */ /* 0x000fc60000000028 */
[----:B------:R1:W-:Y:S04]  /*2400*/  @P1 STG.E.U16 desc[UR36][R60.64+0x2], R66 ;  /* 0x000002423c001986 */ /* 0x0003e8000c101524 */
[----:B------:R2:W3:Y:S01]  /*2410*/  @P2 LDG.E.LTC128B.U16 R40, desc[UR36][R72.64] ;  /* 0x0000002448282981 */ /* 0x0004e2000c1e1520 */
[----:B------:R-:W-:Y:S01]  /*2420*/  IMAD.SHL.U32 R11, R4, 0x10, RZ ;  /* 0x00000010040b7824 */ /* 0x000fe200078e00ff */
[----:B------:R-:W-:Y:S01]  /*2430*/  IADD3 R76, P1, R6, R76, RZ ;  /* 0x0000004c064c7210 */ /* 0x000fe20007f3e0ff */
[----:B------:R-:W-:Y:S03]  /*2440*/  BSSY B1, `(.L_x_37) ;  /* 0x0000011000017945 */ /* 0x000fe60003800000 */
[----:B------:R-:W-:Y:S01]  /*2450*/  IADD3 R70, P4, R11, R60, RZ ;  /* 0x0000003c0b467210 */ /* 0x000fe20007f9e0ff */
[----:B------:R-:W-:Y:S01]  /*2460*/  IMAD.X R77, R7, 0x1, R71, P1 ;  /* 0x00000001074d7824 */ /* 0x000fe200008e0647 */
[----:B------:R-:W-:Y:S01]  /*2470*/  ISETP.GT.AND P1, PT, R3, 0x1, P0 ;  /* 0x000000010300780c */ /* 0x000fe20000724270 */
[----:B------:R-:W-:-:S04]  /*2480*/  IMAD.WIDE.U32 R76, R57, R10, R76 ;  /* 0x0000000a394c7225 */ /* 0x000fc800078e004c */
[----:B-1----:R-:W-:Y:S01]  /*2490*/  IMAD.IADD R66, R67, 0x1, R77 ;  /* 0x0000000143427824 */ /* 0x002fe200078e024d */
[----:B--2---:R-:W-:-:S04]  /*24a0*/  LEA R72, P5, R76, R8, 0x1 ;  /* 0x000000084c487211 */ /* 0x004fc800078a08ff */
[----:B------:R-:W-:Y:S01]  /*24b0*/  LEA.HI.X R73, R76, R9, R66, 0x1, P5 ;  /* 0x000000094c497211 */ /* 0x000fe200028f0c42 */
[----:B---3--:R-:W-:-:S04]  /*24c0*/  IMAD.U32 R41, R40, 0x10000, RZ ;  /* 0x0001000028297824 */ /* 0x008fc800078e00ff */
[----:B------:R-:W-:-:S04]  /*24d0*/  FMUL R41, R41, R58 ;  /* 0x0000003a29297220 */ /* 0x000fc80000400000 */
[----:B------:R-:W-:Y:S01]  /*24e0*/  FFMA R42, R42, R56, R41 ;  /* 0x000000382a2a7223 */ /* 0x000fe20000000029 */
[----:B------:R-:W-:-:S04]  /*24f0*/  SHF.L.U64.HI R41, R4, 0x4, R5 ;  /* 0x0000000404297819 */ /* 0x000fc80000010205 */
[----:B------:R-:W-:Y:S01]  /*2500*/  F2FP.BF16.F32.PACK_AB R42, RZ, R42 ;  /* 0x0000002aff2a723e */ /* 0x000fe200000010ff */
[----:B------:R-:W-:-:S05]  /*2510*/  IMAD.X R71, R41, 0x1, R61, P4 ;  /* 0x0000000129477824 */ /* 0x000fca00020e063d */
[----:B------:R1:W-:Y:S01]  /*2520*/  @P2 STG.E.U16 desc[UR36][R70.64], R42 ;  /* 0x0000002a46002986 */ /* 0x0003e2000c101524 */
[----:B------:R-:W-:Y:S05]  /*2530*/  @!P1 BRA `(.L_x_38) ;  /* 0x0000000000049947 */ /* 0x000fea0003800000 */
[----:B------:R2:W5:Y:S02]  /*2540*/  LDG.E.LTC128B.U16 R40, desc[UR36][R72.64+0x2] ;  /* 0x0000022448287981 */ /* 0x000564000c1e1520 */
.L_x_38:
[----:B------:R-:W-:Y:S05]  /*2550*/  BSYNC B1 ;  /* 0x0000000000017941 */ /* 0x000fea0003800000 */
.L_x_37:
[----:B-----5:R-:W-:Y:S01]  /*2560*/  IMAD.U32 R77, R40, 0x10000, RZ ;  /* 0x00010000284d7824 */ /* 0x020fe200078e00ff */
[----:B------:R-:W-:Y:S01]  /*2570*/  ISETP.GT.AND P2, PT, R3, 0x8, P3 ;  /* 0x000000080300780c */ /* 0x000fe20001f44270 */
[----:B------:R-:W-:Y:S02]  /*2580*/  BSSY B1, `(.L_x_39) ;  /* 0x000000a000017945 */ /* 0x000fe40003800000 */
[----:B-1----:R-:W-:-:S04]  /*2590*/  FMUL R42, R77, R58 ;  /* 0x0000003a4d2a7220 */ /* 0x002fc80000400000 */
[----:B------:R-:W-:Y:S01]  /*25a0*/  FFMA R42, R43, R56, R42 ;  /* 0x000000382b2a7223 */ /* 0x000fe2000000002a */
[----:B------:R-:W-:-:S04]  /*25b0*/  @P1 IMAD.MOV.U32 R43, RZ, RZ, R71 ;  /* 0x000000ffff2b1224 */ /* 0x000fc800078e0047 */
[----:B------:R-:W-:-:S04]  /*25c0*/  F2FP.BF16.F32.PACK_AB R42, RZ, R42 ;  /* 0x0000002aff2a723e */ /* 0x000fc800000010ff */
[----:B------:R-:W-:Y:S01]  /*25d0*/  PRMT R66, R42, 0x7610, R66 ;  /* 0x000076102a427816 */ /* 0x000fe20000000042 */
[----:B------:R-:W-:-:S05]  /*25e0*/  @P1 IMAD.MOV.U32 R42, RZ, RZ, R70 ;  /* 0x000000ffff2a1224 */ /* 0x000fca00078e0046 */
[----:B------:R1:W-:Y:S01]  /*25f0*/  @P1 STG.E.U16 desc[UR36][R42.64+0x2], R66 ;  /* 0x000002422a001986 */ /* 0x0003e2000c101524 */
[----:B------:R-:W-:Y:S05]  /*2600*/  @!P2 BRA `(.L_x_40) ;  /* 0x000000000004a947 */ /* 0x000fea0003800000 */
[----:B------:R3:W5:Y:S02]  /*2610*/  LDG.E.LTC128B.U16 R40, desc[UR36][R68.64+0x10] ;  /* 0x0000102444287981 */ /* 0x000764000c1e1520 */
.L_x_40:
[----:B------:R-:W-:Y:S05]  /*2620*/  BSYNC B1 ;  /* 0x0000000000017941 */ /* 0x000fea0003800000 */
.L_x_39:
[----:B-1---5:R-:W-:Y:S01]  /*2630*/  IMAD.U32 R43, R40, 0x10000, RZ ;  /* 0x00010000282b7824 */ /* 0x022fe200078e00ff */
[----:B------:R-:W-:Y:S01]  /*2640*/  ISETP.GT.AND P1, PT, R3, 0x9, P3 ;  /* 0x000000090300780c */ /* 0x000fe20001f24270 */
[----:B------:R-:W-:Y:S01]  /*2650*/  @P2 IMAD.MOV.U32 R42, RZ, RZ, R60 ;  /* 0x000000ffff2a2224 */ /* 0x000fe200078e003c */
[----:B------:R-:W-:Y:S01]  /*2660*/  BSSY B1, `(.L_x_41) ;  /* 0x0000009000017945 */ /* 0x000fe20003800000 */
[----:B------:R-:W-:-:S04]  /*2670*/  FMUL R43, R43, R58 ;  /* 0x0000003a2b2b7220 */ /* 0x000fc80000400000 */
[----:B------:R-:W-:-:S05]  /*2680*/  FFMA R43, R44, R56, R43 ;  /* 0x000000382c2b7223 */ /* 0x000fca000000002b */
[----:B------:R-:W-:-:S04]  /*2690*/  F2FP.BF16.F32.PACK_AB R43, RZ, R43 ;  /* 0x0000002bff2b723e */ /* 0x000fc800000010ff */
[----:B------:R-:W-:Y:S01]  /*26a0*/  PRMT R44, R43, 0x7610, R44 ;  /* 0x000076102b2c7816 */ /* 0x000fe2000000002c */
[----:B------:R-:W-:-:S05]  /*26b0*/  @P2 IMAD.MOV.U32 R43, RZ, RZ, R61 ;  /* 0x000000ffff2b2224 */ /* 0x000fca00078e003d */
[----:B------:R1:W-:Y:S01]  /*26c0*/  @P2 STG.E.U16 desc[UR36][R42.64+0x10], R44 ;  /* 0x0000102c2a002986 */ /* 0x0003e2000c101524 */
[----:B------:R-:W-:Y:S05]  /*26d0*/  @!P1 BRA `(.L_x_42) ;  /* 0x0000000000049947 */ /* 0x000fea0003800000 */
[----:B------:R4:W5:Y:S02]  /*26e0*/  LDG.E.LTC128B.U16 R40, desc[UR36][R68.64+0x12] ;  /* 0x0000122444287981 */ /* 0x000964000c1e1520 */
.L_x_42:
[----:B------:R-:W-:Y:S05]  /*26f0*/  BSYNC B1 ;  /* 0x0000000000017941 */ /* 0x000fea0003800000 */
.L_x_41:
[----:B-1---5:R-:W-:Y:S01]  /*2700*/  IMAD.U32 R43, R40, 0x10000, RZ ;  /* 0x00010000282b7824 */ /* 0x022fe200078e00ff */
[----:B------:R-:W-:Y:S01]  /*2710*/  ISETP.GT.AND P2, PT, R3, 0x8, P0 ;  /* 0x000000080300780c */ /* 0x000fe20000744270 */
[----:B------:R-:W-:Y:S02]  /*2720*/  BSSY B1, `(.L_x_43) ;  /* 0x000000a000017945 */ /* 0x000fe40003800000 */
[----:B------:R-:W-:Y:S01]  /*2730*/  FMUL R42, R43, R58 ;  /* 0x0000003a2b2a7220 */ /* 0x000fe20000400000 */
[----:B------:R-:W-:-:S03]  /*2740*/  @P1 IMAD.MOV.U32 R43, RZ, RZ, R61 ;  /* 0x000000ffff2b1224 */ /* 0x000fc600078e003d */
[----:B------:R-:W-:-:S05]  /*2750*/  FFMA R42, R45, R56, R42 ;  /* 0x000000382d2a7223 */ /* 0x000fca000000002a */
[----:B------:R-:W-:-:S04]  /*2760*/  F2FP.BF16.F32.PACK_AB R42, RZ, R42 ;  /* 0x0000002aff2a723e */ /* 0x000fc800000010ff */
[----:B------:R-:W-:Y:S01]  /*2770*/  PRMT R44, R42, 0x7610, R44 ;  /* 0x000076102a2c7816 */ /* 0x000fe2000000002c */
[----:B------:R-:W-:-:S05]  /*2780*/  @P1 IMAD.MOV.U32 R42, RZ, RZ, R60 ;  /* 0x000000ffff2a1224 */ /* 0x000fca00078e003c */
[----:B------:R1:W-:Y:S01]  /*2790*/  @P1 STG.E.U16 desc[UR36][R42.64+0x12], R44 ;  /* 0x0000122c2a001986 */ /* 0x0003e2000c101524 */
[----:B------:R-:W-:Y:S05]  /*27a0*/  @!P2 BRA `(.L_x_44) ;  /* 0x000000000004a947 */ /* 0x000fea0003800000 */
[----:B------:R0:W5:Y:S02]  /*27b0*/  LDG.E.LTC128B.U16 R40, desc[UR36][R72.64+0x10] ;  /* 0x0000102448287981 */ /* 0x000164000c1e1520 */
.L_x_44:
[----:B------:R-:W-:Y:S05]  /*27c0*/  BSYNC B1 ;  /* 0x0000000000017941 */ /* 0x000fea0003800000 */
.L_x_43:
        /* <DEDUP_REMOVED lines=12> */
.L_x_46:
[----:B------:R-:W-:Y:S05]  /*2890*/  BSYNC B1 ;  /* 0x0000000000017941 */ /* 0x000fea0003800000 */
.L_x_45:
        /* <DEDUP_REMOVED lines=12> */
.L_x_48:
[----:B------:R-:W-:Y:S05]  /*2960*/  BSYNC B1 ;  /* 0x0000000000017941 */ /* 0x000fea0003800000 */
.L_x_47:
        /* <DEDUP_REMOVED lines=12> */
.L_x_50:
[----:B------:R-:W-:Y:S05]  /*2a30*/  BSYNC B1 ;  /* 0x0000000000017941 */ /* 0x000fea0003800000 */
.L_x_49:
        /* <DEDUP_REMOVED lines=12> */
.L_x_52:
[----:B------:R-:W-:Y:S05]  /*2b00*/  BSYNC B1 ;  /* 0x0000000000017941 */ /* 0x000fea0003800000 */
.L_x_51:
        /* <DEDUP_REMOVED lines=12> */
.L_x_54:
[----:B------:R-:W-:Y:S05]  /*2bd0*/  BSYNC B1 ;  /* 0x0000000000017941 */ /* 0x000fea0003800000 */
.L_x_53:
        /* <DEDUP_REMOVED lines=12> */
.L_x_56:
[----:B------:R-:W-:Y:S05]  /*2ca0*/  BSYNC B1 ;  /* 0x0000000000017941 */ /* 0x000fea0003800000 */
.L_x_55:
        /* <DEDUP_REMOVED lines=12> */
.L_x_58:
[----:B------:R-:W-:Y:S05]  /*2d70*/  BSYNC B1 ;  /* 0x0000000000017941 */ /* 0x000fea0003800000 */
.L_x_57:
        /* <DEDUP_REMOVED lines=12> */
.L_x_60:
[----:B------:R-:W-:Y:S05]  /*2e40*/  BSYNC B1 ;  /* 0x0000000000017941 */ /* 0x000fea0003800000 */
.L_x_59:
[----:B-1---5:R-:W-:Y:S01]  /*2e50*/  IMAD.U32 R43, R40, 0x10000, RZ ;  /* 0x00010000282b7824 */ /* 0x022fe200078e00ff */
[----:B------:R-:W-:Y:S01]  /*2e60*/  ISETP.GT.AND P1, PT, R3, 0x19, P0 ;  /* 0x000000190300780c */ /* 0x000fe20000724270 */
[----:B------:R-:W-:Y:S01]  /*2e70*/  @P2 IMAD.MOV.U32 R42, RZ, RZ, R70 ;  /* 0x000000ffff2a2224 */ /* 0x000fe200078e0046 */
[----:B------:R-:W-:Y:S01]  /*2e80*/  IADD3 R75, P0, R75, 0x80, RZ ;  /* 0x000000804b4b7810 */ /* 0x000fe20007f1e0ff */
[----:B------:R-:W-:Y:S01]  /*2e90*/  FMUL R43, R43, R58 ;  /* 0x0000003a2b2b7220 */ /* 0x000fe20000400000 */
[----:B------:R-:W-:Y:S03]  /*2ea0*/  BSSY B1, `(.L_x_61) ;  /* 0x0000009000017945 */ /* 0x000fe60003800000 */
[----:B------:R-:W-:Y:S01]  /*2eb0*/  FFMA R43, R54, R56, R43 ;  /* 0x00000038362b7223 */ /* 0x000fe2000000002b */
[----:B------:R-:W-:-:S04]  /*2ec0*/  IMAD.X R63, RZ, RZ, R63, P0 ;  /* 0x000000ffff3f7224 */ /* 0x000fc800000e063f */
[----:B------:R-:W-:-:S04]  /*2ed0*/  F2FP.BF16.F32.PACK_AB R43, RZ, R43 ;  /* 0x0000002bff2b723e */ /* 0x000fc800000010ff */
[----:B------:R-:W-:Y:S01]  /*2ee0*/  PRMT R44, R43, 0x7610, R44 ;  /* 0x000076102b2c7816 */ /* 0x000fe2000000002c */
[----:B------:R-:W-:-:S05]  /*2ef0*/  @P2 IMAD.MOV.U32 R43, RZ, RZ, R71 ;  /* 0x000000ffff2b2224 */ /* 0x000fca00078e0047 */
[----:B------:R1:W-:Y:S01]  /*2f00*/  @P2 STG.E.U16 desc[UR36][R42.64+0x30], R44 ;  /* 0x0000302c2a002986 */ /* 0x0003e2000c101524 */
[----:B------:R-:W-:Y:S05]  /*2f10*/  @!P1 BRA `(.L_x_62) ;  /* 0x0000000000049947 */ /* 0x000fea0003800000 */
[----:B------:R0:W5:Y:S02]  /*2f20*/  LDG.E.LTC128B.U16 R40, desc[UR36][R72.64+0x32] ;  /* 0x0000322448287981 */ /* 0x000164000c1e1520 */
.L_x_62:
[----:B------:R-:W-:Y:S05]  /*2f30*/  BSYNC B1 ;  /* 0x0000000000017941 */ /* 0x000fea0003800000 */
.L_x_61:
[----:B-1---5:R-:W-:Y:S01]  /*2f40*/  IMAD.U32 R43, R40, 0x10000, RZ ;  /* 0x00010000282b7824 */ /* 0x022fe200078e00ff */
[----:B------:R-:W-:Y:S01]  /*2f50*/  ISETP.GT.AND P0, PT, R59, 0x80, PT ;  /* 0x000000803b00780c */ /* 0x000fe20003f04270 */
[----:B------:R-:W-:Y:S02]  /*2f60*/  IMAD R42, R63, R20, RZ ;  /* 0x000000143f2a7224 */ /* 0x000fe400078e02ff */
[----:B------:R-:W-:Y:S01]  /*2f70*/  FMUL R44, R43, R58 ;  /* 0x0000003a2b2c7220 */ /* 0x000fe20000400000 */
[----:B------:R-:W-:Y:S01]  /*2f80*/  ISETP.GT.AND P3, PT, R3, RZ, P0 ;  /* 0x000000ff0300720c */ /* 0x000fe20000764270 */
[C---:B------:R-:W-:Y:S02]  /*2f90*/  IMAD R53, R75.reuse, R21, R42 ;  /* 0x000000154b357224 */ /* 0x040fe400078e022a */
[----:B------:R-:W-:-:S04]  /*2fa0*/  IMAD.WIDE.U32 R42, R75, R20, R12 ;  /* 0x000000144b2a7225 */ /* 0x000fc800078e000c */
[----:B------:R-:W-:Y:S01]  /*2fb0*/  FFMA R55, R55, R56, R44 ;  /* 0x0000003837377223 */ /* 0x000fe2000000002c */
[----:B------:R-:W-:Y:S01]  /*2fc0*/  IMAD.IADD R21, R43, 0x1, R53 ;  /* 0x000000012b157824 */ /* 0x000fe200078e0235 */
[----:B------:R-:W-:-:S03]  /*2fd0*/  LEA R44, P2, R42, R8, 0x1 ;  /* 0x000000082a2c7211 */ /* 0x000fc600078408ff */
[----:B------:R-:W-:Y:S02]  /*2fe0*/  F2FP.BF16.F32.PACK_AB R55, RZ, R55 ;  /* 0x00000037ff37723e */ /* 0x000fe400000010ff */
[----:B------:R-:W-:-:S03]  /*2ff0*/  LEA.HI.X R45, R42, R9, R21, 0x1, P2 ;  /* 0x000000092a2d7211 */ /* 0x000fc600010f0c15 */
[----:B------:R1:W-:Y:S04]  /*3000*/  @P1 STG.E.U16 desc[UR36][R70.64+0x32], R55 ;  /* 0x0000323746001986 */ /* 0x0003e8000c101524 */
[----:B------:R-:W2:Y:S01]  /*3010*/  @P3 LDG.E.LTC128B.U16 R40, desc[UR36][R44.64] ;  /* 0x000000242c283981 */ /* 0x000ea2000c1e1520 */
[----:B------:R-:W-:Y:S01]  /*3020*/  IMAD.WIDE.U32 R42, R75, R20, R6 ;  /* 0x000000144b2a7225 */ /* 0x000fe200078e0006 */
[C---:B------:R-:W-:Y:S01]  /*3030*/  SHF.L.U64.HI R51, R4.reuse, 0x8, R5 ;  /* 0x0000000804337819 */ /* 0x040fe20000010205 */
[----:B------:R-:W-:Y:S01]  /*3040*/  BSSY B1, `(.L_x_63) ;  /* 0x0000011000017945 */ /* 0x000fe20003800000 */
[----:B------:R-:W-:Y:S01]  /*3050*/  ISETP.GT.AND P2, PT, R3, 0x1, P0 ;  /* 0x000000010300780c */ /* 0x000fe20000744270 */
[----:B------:R-:W-:Y:S02]  /*3060*/  IMAD.IADD R43, R53, 0x1, R43 ;  /* 0x00000001352b7824 */ /* 0x000fe400078e022b */
[----:B------:R-:W-:-:S02]  /*3070*/  IMAD.SHL.U32 R49, R4, 0x100, RZ ;  /* 0x0000010004317824 */ /* 0x000fc400078e00ff */
[----:B------:R-:W-:-:S03]  /*3080*/  IMAD.WIDE.U32 R46, R57, R10, R42 ;  /* 0x0000000a392e7225 */ /* 0x000fc600078e002a */
[----:B------:R-:W-:Y:S01]  /*3090*/  IADD3 R42, P1, R49, R60, RZ ;  /* 0x0000003c312a7210 */ /* 0x000fe20007f3e0ff */
[----:B------:R-:W-:Y:S01]  /*30a0*/  IMAD.IADD R5, R67, 0x1, R47 ;  /* 0x0000000143057824 */ /* 0x000fe200078e022f */
[----:B------:R-:W-:-:S03]  /*30b0*/  LEA R4, P4, R46, R8, 0x1 ;  /* 0x000000082e047211 */ /* 0x000fc600078808ff */
[----:B------:R-:W-:Y:S01]  /*30c0*/  IMAD.X R43, R51, 0x1, R61, P1 ;  /* 0x00000001332b7824 */ /* 0x000fe200008e063d */
[----:B------:R-:W-:Y:S01]  /*30d0*/  LEA.HI.X R5, R46, R9, R5, 0x1, P4 ;  /* 0x000000092e057211 */ /* 0x000fe200020f0c05 */
[----:B--2---:R-:W-:-:S04]  /*30e0*/  IMAD.U32 R21, R40, 0x10000, RZ ;  /* 0x0001000028157824 */ /* 0x004fc800078e00ff */
[----:B------:R-:W-:-:S04]  /*30f0*/  FMUL R21, R21, R58 ;  /* 0x0000003a15157220 */ /* 0x000fc80000400000 */
[----:B------:R-:W-:-:S05]  /*3100*/  FFMA R21, R24, R56, R21 ;  /* 0x0000003818157223 */ /* 0x000fca0000000015 */
[----:B------:R-:W-:-:S05]  /*3110*/  F2FP.BF16.F32.PACK_AB R21, RZ, R21 ;  /* 0x00000015ff15723e */ /* 0x000fca00000010ff */
[----:B------:R1:W-:Y:S01]  /*3120*/  @P3 STG.E.U16 desc[UR36][R42.64], R21 ;  /* 0x000000152a003986 */ /* 0x0003e2000c101524 */
[----:B------:R-:W-:Y:S05]  /*3130*/  @!P2 BRA `(.L_x_64) ;  /* 0x000000000004a947 */ /* 0x000fea0003800000 */
[----:B------:R2:W5:Y:S02]  /*3140*/  LDG.E.LTC128B.U16 R40, desc[UR36][R4.64+0x2] ;  /* 0x0000022404287981 */ /* 0x000564000c1e1520 */
.L_x_64:
[----:B------:R-:W-:Y:S05]  /*3150*/  BSYNC B1 ;  /* 0x0000000000017941 */ /* 0x000fea0003800000 */
.L_x_63:
[----:B-----5:R-:W-:Y:S01]  /*3160*/  IMAD.U32 R15, R40, 0x10000, RZ ;  /* 0x00010000280f7824 */ /* 0x020fe200078e00ff */
[----:B------:R-:W-:Y:S01]  /*3170*/  ISETP.GT.AND P1, PT, R59, 0x88, PT ;  /* 0x000000883b00780c */ /* 0x000fe20003f24270 */
[----:B-1----:R-:W-:Y:S01]  /*3180*/  IMAD.WIDE.U32 R20, R75, R20, R64 ;  /* 0x000000144b147225 */ /* 0x002fe200078e0040 */
[----:B------:R-:W-:Y:S03]  /*3190*/  BSSY B1, `(.L_x_65) ;  /* 0x0000011000017945 */ /* 0x000fe60003800000 */
[----:B------:R-:W-:Y:S01]  /*31a0*/  FMUL R12, R15, R58 ;  /* 0x0000003a0f0c7220 */ /* 0x000fe20000400000 */
[----:B------:R-:W-:Y:S01]  /*31b0*/  ISETP.GT.AND P3, PT, R3, RZ, P1 ;  /* 0x000000ff0300720c */ /* 0x000fe20000f64270 */
[----:B------:R-:W-:Y:S01]  /*31c0*/  IMAD.IADD R53, R53, 0x1, R21 ;  /* 0x0000000135357824 */ /* 0x000fe200078e0215 */
[----:B------:R-:W-:Y:S01]  /*31d0*/  IADD3 R15, P5, R14, R20, RZ ;  /* 0x000000140e0f7210 */ /* 0x000fe20007fbe0ff */
[----:B------:R-:W-:Y:S01]  /*31e0*/  FFMA R12, R25, R56, R12 ;  /* 0x00000038190c7223 */ /* 0x000fe2000000000c */
[----:B------:R-:W-:-:S03]  /*31f0*/  IADD3 R14, P4, R6, R20, RZ ;  /* 0x00000014060e7210 */ /* 0x000fc60007f9e0ff */
[----:B------:R-:W-:Y:S01]  /*3200*/  IMAD.X R20, R53, 0x1, R13, P5 ;  /* 0x0000000135147824 */ /* 0x000fe200028e060d */
[----:B------:R-:W-:Y:S02]  /*3210*/  F2FP.BF16.F32.PACK_AB R21, RZ, R12 ;  /* 0x0000000cff15723e */ /* 0x000fe400000010ff */
[----:B------:R-:W-:Y:S02]  /*3220*/  LEA R12, P5, R15, R8, 0x1 ;  /* 0x000000080f0c7211 */ /* 0x000fe400078a08ff */
[----:B------:R-:W-:Y:S01]  /*3230*/  PRMT R24, R21, 0x7610, R24 ;  /* 0x0000761015187816 */ /* 0x000fe20000000018 */
[----:B------:R-:W-:Y:S01]  /*3240*/  @P2 IMAD.MOV.U32 R21, RZ, RZ, R43 ;  /* 0x000000ffff152224 */ /* 0x000fe200078e002b */
[----:B------:R-:W-:Y:S01]  /*3250*/  LEA.HI.X R13, R15, R9, R20, 0x1, P5 ;  /* 0x000000090f0d7211 */ /* 0x000fe200028f0c14 */
[----:B------:R-:W-:-:S05]  /*3260*/  @P2 IMAD.MOV.U32 R20, RZ, RZ, R42 ;  /* 0x000000ffff142224 */ /* 0x000fca00078e002a */
[----:B------:R1:W-:Y:S01]  /*3270*/  @P2 STG.E.U16 desc[UR36][R20.64+0x2], R24 ;  /* 0x0000021814002986 */ /* 0x0003e2000c101524 */
[----:B------:R-:W-:Y:S05]  /*3280*/  @!P3 BRA `(.L_x_66) ;  /* 0x000000000004b947 */ /* 0x000fea0003800000 */
[----:B------:R0:W5:Y:S02]  /*3290*/  LDG.E.LTC128B.U16 R40, desc[UR36][R12.64] ;  /* 0x000000240c287981 */ /* 0x000164000c1e1520 */
.L_x_66:
[----:B------:R-:W-:Y:S05]  /*32a0*/  BSYNC B1 ;  /* 0x0000000000017941 */ /* 0x000fea0003800000 */
.L_x_65:
[----:B0----5:R-:W-:Y:S01]  /*32b0*/  IMAD.U32 R13, R40, 0x10000, RZ ;  /* 0x00010000280d7824 */ /* 0x021fe200078e00ff */
[----:B------:R-:W-:Y:S01]  /*32c0*/  ISETP.GT.AND P2, PT, R3, 0x1, P1 ;  /* 0x000000010300780c */ /* 0x000fe20000f44270 */
[----:B------:R-:W-:Y:S01]  /*32d0*/  IMAD.X R15, R7, 0x1, R53, P4 ;  /* 0x00000001070f7824 */ /* 0x000fe200020e0635 */
[----:B------:R-:W-:Y:S01]  /*32e0*/  IADD3 R6, P4, R42, R11, RZ ;  /* 0x0000000b2a067210 */ /* 0x000fe20007f9e0ff */
[----:B------:R-:W-:Y:S01]  /*32f0*/  FMUL R7, R13, R58 ;  /* 0x0000003a0d077220 */ /* 0x000fe20000400000 */
[----:B------:R-:W-:Y:S01]  /*3300*/  BSSY B1, `(.L_x_67) ;  /* 0x000000b000017945 */ /* 0x000fe20003800000 */
[----:B------:R-:W-:-:S04]  /*3310*/  IMAD.WIDE.U32 R12, R57, R10, R14 ;  /* 0x0000000a390c7225 */ /* 0x000fc800078e000e */
[----:B------:R-:W-:Y:S01]  /*3320*/  FFMA R7, R26, R56, R7 ;  /* 0x000000381a077223 */ /* 0x000fe20000000007 */
[----:B------:R-:W-:Y:S01]  /*3330*/  IMAD.IADD R67, R67, 0x1, R13 ;  /* 0x0000000143437824 */ /* 0x000fe200078e020d */
[----:B------:R-:W-:-:S03]  /*3340*/  LEA R8, P5, R12, R8, 0x1 ;  /* 0x000000080c087211 */ /* 0x000fc600078a08ff */
[----:B------:R-:W-:Y:S01]  /*3350*/  F2FP.BF16.F32.PACK_AB R10, RZ, R7 ;  /* 0x00000007ff0a723e */ /* 0x000fe200000010ff */
[----:B------:R-:W-:Y:S01]  /*3360*/  IMAD.X R7, R43, 0x1, R41, P4 ;  /* 0x000000012b077824 */ /* 0x000fe200020e0629 */
[----:B------:R-:W-:-:S04]  /*3370*/  LEA.HI.X R9, R12, R9, R67, 0x1, P5 ;  /* 0x000000090c097211 */ /* 0x000fc800028f0c43 */
[----:B------:R0:W-:Y:S01]  /*3380*/  @P3 STG.E.U16 desc[UR36][R6.64], R10 ;  /* 0x0000000a06003986 */ /* 0x0001e2000c101524 */
[----:B------:R-:W-:Y:S05]  /*3390*/  @!P2 BRA `(.L_x_68) ;  /* 0x000000000004a947 */ /* 0x000fea0003800000 */
[----:B------:R0:W5:Y:S02]  /*33a0*/  LDG.E.LTC128B.U16 R40, desc[UR36][R8.64+0x2] ;  /* 0x0000022408287981 */ /* 0x000164000c1e1520 */
.L_x_68:
[----:B------:R-:W-:Y:S05]  /*33b0*/  BSYNC B1 ;  /* 0x0000000000017941 */ /* 0x000fea0003800000 */
.L_x_67:
[----:B-----5:R-:W-:Y:S01]  /*33c0*/  IMAD.U32 R13, R40, 0x10000, RZ ;  /* 0x00010000280d7824 */ /* 0x020fe200078e00ff */
[----:B------:R-:W-:Y:S01]  /*33d0*/  ISETP.GT.AND P3, PT, R3, 0x8, P0 ;  /* 0x000000080300780c */ /* 0x000fe20000764270 */
[----:B------:R-:W-:Y:S02]  /*33e0*/  BSSY B1, `(.L_x_69) ;  /* 0x0000007000017945 */ /* 0x000fe40003800000 */
[----:B0-----:R-:W-:-:S04]  /*33f0*/  FMUL R10, R13, R58 ;  /* 0x0000003a0d0a7220 */ /* 0x001fc80000400000 */
[----:B------:R-:W-:-:S05]  /*3400*/  FFMA R10, R27, R56, R10 ;  /* 0x000000381b0a7223 */ /* 0x000fca000000000a */
[----:B------:R-:W-:-:S05]  /*3410*/  F2FP.BF16.F32.PACK_AB R10, RZ, R10 ;  /* 0x0000000aff0a723e */ /* 0x000fca00000010ff */
[----:B------:R0:W-:Y:S01]  /*3420*/  @P2 STG.E.U16 desc[UR36][R6.64+0x2], R10 ;  /* 0x0000020a06002986 */ /* 0x0001e2000c101524 */
[----:B------:R-:W-:Y:S05]  /*3430*/  @!P3 BRA `(.L_x_70) ;  /* 0x000000000004b947 */ /* 0x000fea0003800000 */
[----:B------:R0:W5:Y:S02]  /*3440*/  LDG.E.LTC128B.U16 R40, desc[UR36][R4.64+0x10] ;  /* 0x0000102404287981 */ /* 0x000164000c1e1520 */
.L_x_70:
[----:B------:R-:W-:Y:S05]  /*3450*/  BSYNC B1 ;  /* 0x0000000000017941 */ /* 0x000fea0003800000 */
.L_x_69:
[----:B0----5:R-:W-:Y:S01]  /*3460*/  IMAD.U32 R7, R40, 0x10000, RZ ;  /* 0x0001000028077824 */ /* 0x021fe200078e00ff */
[----:B------:R-:W-:Y:S01]  /*3470*/  ISETP.GT.AND P2, PT, R3, 0x9, P0 ;  /* 0x000000090300780c */ /* 0x000fe20000744270 */
[----:B------:R-:W-:Y:S01]  /*3480*/  IMAD.MOV.U32 R12, RZ, RZ, R42 ;  /* 0x000000ffff0c7224 */ /* 0x000fe200078e002a */
[----:B------:R-:W-:Y:S01]  /*3490*/  BSSY B1, `(.L_x_71) ;  /* 0x0000008000017945 */ /* 0x000fe20003800000 */
[----:B------:R-:W-:Y:S01]  /*34a0*/  FMUL R7, R7, R58 ;  /* 0x0000003a07077220 */ /* 0x000fe20000400000 */
[----:B------:R-:W-:-:S03]  /*34b0*/  IMAD.MOV.U32 R13, RZ, RZ, R43 ;  /* 0x000000ffff0d7224 */ /* 0x000fc600078e002b */
[----:B------:R-:W-:-:S05]  /*34c0*/  FFMA R7, R28, R56, R7 ;  /* 0x000000381c077223 */ /* 0x000fca0000000007 */
[----:B------:R-:W-:-:S05]  /*34d0*/  F2FP.BF16.F32.PACK_AB R7, RZ, R7 ;  /* 0x00000007ff07723e */ /* 0x000fca00000010ff */
[----:B------:R0:W-:Y:S01]  /*34e0*/  @P3 STG.E.U16 desc[UR36][R12.64+0x10], R7 ;  /* 0x000010070c003986 */ /* 0x0001e2000c101524 */
[----:B------:R-:W-:Y:S05]  /*34f0*/  @!P2 BRA `(.L_x_72) ;  /* 0x000000000004a947 */ /* 0x000fea0003800000 */
[----:B------:R0:W5:Y:S02]  /*3500*/  LDG.E.LTC128B.U16 R40, desc[UR36][R4.64+0x12] ;  /* 0x0000122404287981 */ /* 0x000164000c1e1520 */
.L_x_72:
[----:B------:R-:W-:Y:S05]  /*3510*/  BSYNC B1 ;  /* 0x0000000000017941 */ /* 0x000fea0003800000 */
.L_x_71:
[----:B0----5:R-:W-:Y:S01]  /*3520*/  IMAD.U32 R7, R40, 0x10000, RZ ;  /* 0x0001000028077824 */ /* 0x021fe200078e00ff */
[----:B------:R-:W-:Y:S01]  /*3530*/  ISETP.GT.AND P4, PT, R3, 0x8, P1 ;  /* 0x000000080300780c */ /* 0x000fe20000f84270 */
[----:B------:R-:W-:Y:S02]  /*3540*/  BSSY B1, `(.L_x_73) ;  /* 0x0000007000017945 */ /* 0x000fe40003800000 */
[----:B------:R-:W-:-:S04]  /*3550*/  FMUL R6, R7, R58 ;  /* 0x0000003a07067220 */ /* 0x000fc80000400000 */
[----:B------:R-:W-:-:S05]  /*3560*/  FFMA R6, R29, R56, R6 ;  /* 0x000000381d067223 */ /* 0x000fca0000000006 */
[----:B------:R-:W-:-:S05]  /*3570*/  F2FP.BF16.F32.PACK_AB R6, RZ, R6 ;  /* 0x00000006ff06723e */ /* 0x000fca00000010ff */
[----:B------:R0:W-:Y:S01]  /*3580*/  @P2 STG.E.U16 desc[UR36][R12.64+0x12], R6 ;  /* 0x000012060c002986 */ /* 0x0001e2000c101524 */
[----:B------:R-:W-:Y:S05]  /*3590*/  @!P4 BRA `(.L_x_74) ;  /* 0x000000000004c947 */ /* 0x000fea0003800000 */
[----:B------:R0:W5:Y:S02]  /*35a0*/  LDG.E.LTC128B.U16 R40, desc[UR36][R8.64+0x10] ;  /* 0x0000102408287981 */ /* 0x000164000c1e1520 */
.L_x_74:
[----:B------:R-:W-:Y:S05]  /*35b0*/  BSYNC B1 ;  /* 0x0000000000017941 */ /* 0x000fea0003800000 */
.L_x_73:
[----:B-----5:R-:W-:Y:S01]  /*35c0*/  IMAD.U32 R7, R40, 0x10000, RZ ;  /* 0x0001000028077824 */ /* 0x020fe200078e00ff */
[----:B0-----:R-:W-:Y:S01]  /*35d0*/  IADD3 R6, P3, R11, R42, RZ ;  /* 0x0000002a0b067210 */ /* 0x001fe20007f7e0ff */
[----:B------:R-:W-:Y:S01]  /*35e0*/  BSSY B1, `(.L_x_75) ;  /* 0x0000009000017945 */ /* 0x000fe20003800000 */
[----:B------:R-:W-:Y:S01]  /*35f0*/  ISETP.GT.AND P2, PT, R3, 0x9, P1 ;  /* 0x000000090300780c */ /* 0x000fe20000f44270 */
[----:B------:R-:W-:-:S04]  /*3600*/  FMUL R7, R7, R58 ;  /* 0x0000003a07077220 */ /* 0x000fc80000400000 */
[----:B------:R-:W-:-:S05]  /*3610*/  FFMA R7, R30, R56, R7 ;  /* 0x000000381e077223 */ /* 0x000fca0000000007 */
[----:B------:R-:W-:Y:S01]  /*3620*/  F2FP.BF16.F32.PACK_AB R10, RZ, R7 ;  /* 0x00000007ff0a723e */ /* 0x000fe200000010ff */
[----:B------:R-:W-:-:S05]  /*3630*/  IMAD.X R7, R41, 0x1, R43, P3 ;  /* 0x0000000129077824 */ /* 0x000fca00018e062b */
[----:B------:R0:W-:Y:S01]  /*3640*/  @P4 STG.E.U16 desc[UR36][R6.64+0x10], R10 ;  /* 0x0000100a06004986 */ /* 0x0001e2000c101524 */
[----:B------:R-:W-:Y:S05]  /*3650*/  @!P2 BRA `(.L_x_76) ;  /* 0x000000000004a947 */ /* 0x000fea0003800000 */
[----:B------:R0:W5:Y:S02]  /*3660*/  LDG.E.LTC128B.U16 R40, desc[UR36][R8.64+0x12] ;  /* 0x0000122408287981 */ /* 0x000164000c1e1520 */
.L_x_76:
[----:B------:R-:W-:Y:S05]  /*3670*/  BSYNC B1 ;  /* 0x0000000000017941 */ /* 0x000fea0003800000 */
.L_x_75:
[----:B0----5:R-:W-:Y:S01]  /*3680*/  IMAD.U32 R7, R40, 0x10000, RZ ;  /* 0x0001000028077824 */ /* 0x021fe200078e00ff */
[----:B------:R-:W-:Y:S01]  /*3690*/  ISETP.GT.AND P3, PT, R3, 0x10, P0 ;  /* 0x000000100300780c */ /* 0x000fe20000764270 */
[----:B------:R-:W-:Y:S02]  /*36a0*/  BSSY B1, `(.L_x_77) ;  /* 0x0000009000017945 */ /* 0x000fe40003800000 */
[----:B------:R-:W-:-:S04]  /*36b0*/  FMUL R6, R7, R58 ;  /* 0x0000003a07067220 */ /* 0x000fc80000400000 */
[----:B------:R-:W-:Y:S01]  /*36c0*/  FFMA R31, R31, R56, R6 ;  /* 0x000000381f1f7223 */ /* 0x000fe20000000006 */
[----:B------:R-:W-:-:S04]  /*36d0*/  IADD3 R6, P4, P5, R11, R60, R49 ;  /* 0x0000003c0b067210 */ /* 0x000fc80007d9e031 */
[----:B------:R-:W-:Y:S02]  /*36e0*/  F2FP.BF16.F32.PACK_AB R31, RZ, R31 ;  /* 0x0000001fff1f723e */ /* 0x000fe400000010ff */
[----:B------:R-:W-:-:S05]  /*36f0*/  IADD3.X R7, R41, R61, R51, P4, P5 ;  /* 0x0000003d29077210 */ /* 0x000fca00027ea433 */
[----:B------:R0:W-:Y:S01]  /*3700*/  @P2 STG.E.U16 desc[UR36][R6.64+0x12], R31 ;  /* 0x0000121f06002986 */ /* 0x0001e2000c101524 */
[----:B------:R-:W-:Y:S05]  /*3710*/  @!P3 BRA `(.L_x_78) ;  /* 0x000000000004b947 */ /* 0x000fea0003800000 */
[----:B------:R0:W5:Y:S02]  /*3720*/  LDG.E.LTC128B.U16 R40, desc[UR36][R4.64+0x20] ;  /* 0x0000202404287981 */ /* 0x000164000c1e1520 */
.L_x_78:
[----:B------:R-:W-:Y:S05]  /*3730*/  BSYNC B1 ;  /* 0x0000000000017941 */ /* 0x000fea0003800000 */
.L_x_77:
[----:B-----5:R-:W-:Y:S01]  /*3740*/  IMAD.U32 R11, R40, 0x10000, RZ ;  /* 0x00010000280b7824 */ /* 0x020fe200078e00ff */
        /* <DEDUP_REMOVED lines=8> */
.L_x_80:
[----:B------:R-:W-:Y:S05]  /*37d0*/  BSYNC B1 ;  /* 0x0000000000017941 */ /* 0x000fea0003800000 */
.L_x_79:
        /* <DEDUP_REMOVED lines=9> */
.L_x_82:
[----:B------:R-:W-:Y:S05]  /*3870*/  BSYNC B1 ;  /* 0x0000000000017941 */ /* 0x000fea0003800000 */
.L_x_81:
        /* <DEDUP_REMOVED lines=9> */
.L_x_84:
[----:B------:R-:W-:Y:S05]  /*3910*/  BSYNC B1 ;  /* 0x0000000000017941 */ /* 0x000fea0003800000 */
.L_x_83:
        /* <DEDUP_REMOVED lines=9> */
.L_x_86:
[----:B------:R-:W-:Y:S05]  /*39b0*/  BSYNC B1 ;  /* 0x0000000000017941 */ /* 0x000fea0003800000 */
.L_x_85:
        /* <DEDUP_REMOVED lines=9> */
.L_x_88:
[----:B------:R-:W-:Y:S05]  /*3a50*/  BSYNC B1 ;  /* 0x0000000000017941 */ /* 0x000fea0003800000 */
.L_x_87:
[----:B0-2--5:R-:W-:Y:S01]  /*3a60*/  IMAD.U32 R5, R40, 0x10000, RZ ;  /* 0x0001000028057824 */ /* 0x025fe200078e00ff */
        /* <DEDUP_REMOVED lines=8> */
.L_x_90:
[----:B------:R-:W-:Y:S05]  /*3af0*/  BSYNC B1 ;  /* 0x0000000000017941 */ /* 0x000fea0003800000 */
.L_x_89:
[----:B-----5:R-:W-:Y:S01]  /*3b00*/  IMAD.U32 R5, R40, 0x10000, RZ ;  /* 0x0001000028057824 */ /* 0x020fe200078e00ff */
[----:B------:R-:W-:Y:S01]  /*3b10*/  ISETP.GT.AND P1, PT, R3, 0x19, P1 ;  /* 0x000000190300780c */ /* 0x000fe20000f24270 */
[----:B0-----:R-:W-:Y:S01]  /*3b20*/  @P2 IMAD.MOV.U32 R4, RZ, RZ, R6 ;  /* 0x000000ffff042224 */ /* 0x001fe200078e0006 */
        /* <DEDUP_REMOVED lines=9> */
.L_x_92:
[----:B------:R-:W-:Y:S05]  /*3bc0*/  BSYNC B1 ;  /* 0x0000000000017941 */ /* 0x000fea0003800000 */
.L_x_91:
[----:B------:R-:W-:Y:S05]  /*3bd0*/  @!P1 BRA `(.L_x_93) ;  /* 0x0000000800a89947 */ /* 0x000fea0003800000 */
[----:B-----5:R-:W-:-:S04]  /*3be0*/  IMAD.U32 R3, R40, 0x10000, RZ ;  /* 0x0001000028037824 */ /* 0x020fc800078e00ff */
[----:B0-----:R-:W-:-:S04]  /*3bf0*/  FMUL R4, R3, R58 ;  /* 0x0000003a03047220 */ /* 0x001fc80000400000 */
[----:B------:R-:W-:-:S05]  /*3c00*/  FFMA R4, R39, R56, R4 ;  /* 0x0000003827047223 */ /* 0x000fca0000000004 */
[----:B------:R-:W-:-:S05]  /*3c10*/  F2FP.BF16.F32.PACK_AB R4, RZ, R4 ;  /* 0x00000004ff04723e */ /* 0x000fca00000010ff */
[----:B------:R0:W-:Y:S01]  /*3c20*/  STG.E.U16 desc[UR36][R6.64+0x32], R4 ;  /* 0x0000320406007986 */ /* 0x0001e2000c101524 */
[----:B------:R-:W-:Y:S05]  /*3c30*/  BRA `(.L_x_93) ;  /* 0x0000000800907947 */ /* 0x000fea0003800000 */
.L_x_34:
[----:B------:R-:W-:Y:S01]  /*3c40*/  ULDC.64 UR4, c[0x0][0x5c0] ;  /* 0x0001700000047ab9 */ /* 0x000fe20000000a00 */
[----:B------:R-:W-:Y:S01]  /*3c50*/  ISETP.GT.AND P5, PT, R3, 0x1, P3 ;  /* 0x000000010300780c */ /* 0x000fe20001fa4270 */
[-C--:B------:R-:W-:Y:S01]  /*3c60*/  FMUL R40, R40, R56.reuse ;  /* 0x0000003828287220 */ /* 0x080fe20000400000 */
[----:B------:R-:W-:Y:S01]  /*3c70*/  LEA R6, P1, R66, UR4, 0x1 ;  /* 0x0000000442067c11 */ /* 0x000fe2000f8208ff */
[-C--:B------:R-:W-:Y:S01]  /*3c80*/  FMUL R41, R41, R56.reuse ;  /* 0x0000003829297220 */ /* 0x080fe20000400000 */
[C---:B------:R-:W-:Y:S01]  /*3c90*/  IMAD.SHL.U32 R21, R4.reuse, 0x10, RZ ;  /* 0x0000001004157824 */ /* 0x040fe200078e00ff */
[----:B------:R-:W-:Y:S01]  /*3ca0*/  SHF.L.U64.HI R15, R4, 0x4, R5 ;  /* 0x00000004040f7819 */ /* 0x000fe20000010205 */
[-C--:B------:R-:W-:Y:S01]  /*3cb0*/  FMUL R42, R42, R56.reuse ;  /* 0x000000382a2a7220 */ /* 0x080fe20000400000 */
[----:B------:R-:W-:Y:S01]  /*3cc0*/  LEA.HI.X R7, R66, UR5, R77, 0x1, P1 ;  /* 0x0000000542077c11 */ /* 0x000fe200088f0c4d */
[-C--:B------:R-:W-:Y:S01]  /*3cd0*/  FMUL R43, R43, R56.reuse ;  /* 0x000000382b2b7220 */ /* 0x080fe20000400000 */
[----:B------:R-:W-:Y:S01]  /*3ce0*/  ISETP.GT.AND P1, PT, R59, 0x8, PT ;  /* 0x000000083b00780c */ /* 0x000fe20003f24270 */
[----:B------:R-:W-:Y:S01]  /*3cf0*/  FMUL R44, R44, R56 ;  /* 0x000000382c2c7220 */ /* 0x000fe20000400000 */
[----:B------:R-:W-:Y:S01]  /*3d00*/  F2FP.BF16.F32.PACK_AB R40, RZ, R40 ;  /* 0x00000028ff28723e */ /* 0x000fe200000010ff */
[-C--:B------:R-:W-:Y:S01]  /*3d10*/  FMUL R45, R45, R56.reuse ;  /* 0x000000382d2d7220 */ /* 0x080fe20000400000 */
[----:B------:R-:W-:Y:S01]  /*3d20*/  F2FP.BF16.F32.PACK_AB R41, RZ, R41 ;  /* 0x00000029ff29723e */ /* 0x000fe200000010ff */
[----:B------:R-:W-:Y:S01]  /*3d30*/  FMUL R46, R46, R56 ;  /* 0x000000382e2e7220 */ /* 0x000fe20000400000 */
[----:B------:R-:W-:Y:S01]  /*3d40*/  IADD3 R8, P4, R21, R6, RZ ;  /* 0x0000000615087210 */ /* 0x000fe20007f9e0ff */
[----:B------:R-:W-:Y:S01]  /*3d50*/  @P0 STG.E.U16 desc[UR36][R6.64], R40 ;  /* 0x0000002806000986 */ /* 0x000fe2000c101524 */
[----:B------:R-:W-:Y:S01]  /*3d60*/  ISETP.GT.AND P2, PT, R3, RZ, P1 ;  /* 0x000000ff0300720c */ /* 0x000fe20000f44270 */
[-C--:B------:R-:W-:Y:S01]  /*3d70*/  FMUL R47, R47, R56.reuse ;  /* 0x000000382f2f7220 */ /* 0x080fe20000400000 */
[----:B------:R-:W-:Y:S01]  /*3d80*/  ISETP.GT.AND P0, PT, R3, 0x1, P1 ;  /* 0x000000010300780c */ /* 0x000fe20000f04270 */
[----:B------:R-:W-:Y:S01]  /*3d90*/  @P5 STG.E.U16 desc[UR36][R6.64+0x2], R41 ;  /* 0x0000022906005986 */ /* 0x000fe2000c101524 */
[----:B------:R-:W-:Y:S01]  /*3da0*/  IMAD.X R9, R15, 0x1, R7, P4 ;  /* 0x000000010f097824 */ /* 0x000fe200020e0607 */
[C---:B------:R-:W-:Y:S01]  /*3db0*/  ISETP.GT.AND P4, PT, R3.reuse, 0x8, P3 ;  /* 0x000000080300780c */ /* 0x040fe20001f84270 */
[-C--:B------:R-:W-:Y:S01]  /*3dc0*/  FMUL R48, R48, R56.reuse ;  /* 0x0000003830307220 */ /* 0x080fe20000400000 */
[----:B------:R-:W-:Y:S01]  /*3dd0*/  ISETP.GT.AND P5, PT, R3, 0x9, P3 ;  /* 0x000000090300780c */ /* 0x000fe20001fa4270 */
[----:B------:R-:W-:Y:S01]  /*3de0*/  FMUL R49, R49, R56 ;  /* 0x0000003831317220 */ /* 0x000fe20000400000 */
[----:B------:R-:W-:Y:S01]  /*3df0*/  F2FP.BF16.F32.PACK_AB R42, RZ, R42 ;  /* 0x0000002aff2a723e */ /* 0x000fe200000010ff */
[-C--:B------:R-:W-:Y:S01]  /*3e00*/  FMUL R50, R50, R56.reuse ;  /* 0x0000003832327220 */ /* 0x080fe20000400000 */
[----:B------:R-:W-:Y:S01]  /*3e10*/  F2FP.BF16.F32.PACK_AB R43, RZ, R43 ;  /* 0x0000002bff2b723e */ /* 0x000fe200000010ff */
[----:B------:R-:W-:Y:S01]  /*3e20*/  FMUL R51, R51, R56 ;  /* 0x0000003833337220 */ /* 0x000fe20000400000 */
[----:B------:R-:W-:Y:S01]  /*3e30*/  F2FP.BF16.F32.PACK_AB R44, RZ, R44 ;  /* 0x0000002cff2c723e */ /* 0x000fe200000010ff */
[----:B------:R-:W-:Y:S01]  /*3e40*/  @P2 STG.E.U16 desc[UR36][R8.64], R42 ;  /* 0x0000002a08002986 */ /* 0x000fe2000c101524 */
[----:B------:R-:W-:Y:S01]  /*3e50*/  F2FP.BF16.F32.PACK_AB R45, RZ, R45 ;  /* 0x0000002dff2d723e */ /* 0x000fe200000010ff */
[-C--:B------:R-:W-:Y:S01]  /*3e60*/  FMUL R53, R53, R56.reuse ;  /* 0x0000003835357220 */ /* 0x080fe20000400000 */
[C---:B------:R-:W-:Y:S01]  /*3e70*/  ISETP.GT.AND P2, PT, R3.reuse, 0x8, P1 ;  /* 0x000000080300780c */ /* 0x040fe20000f44270 */
[----:B------:R-:W-:Y:S01]  /*3e80*/  @P0 STG.E.U16 desc[UR36][R8.64+0x2], R43 ;  /* 0x0000022b08000986 */ /* 0x000fe2000c101524 */
[C---:B------:R-:W-:Y:S01]  /*3e90*/  ISETP.GT.AND P0, PT, R3.reuse, 0x9, P1 ;  /* 0x000000090300780c */ /* 0x040fe20000f04270 */
[----:B------:R-:W-:Y:S01]  /*3ea0*/  FMUL R52, R52, R56 ;  /* 0x0000003834347220 */ /* 0x000fe20000400000 */
[----:B------:R-:W-:Y:S01]  /*3eb0*/  F2FP.BF16.F32.PACK_AB R46, RZ, R46 ;  /* 0x0000002eff2e723e */ /* 0x000fe200000010ff */
[----:B------:R-:W-:Y:S01]  /*3ec0*/  @P4 STG.E.U16 desc[UR36][R6.64+0x10], R44 ;  /* 0x0000102c06004986 */ /* 0x000fe2000c101524 */
[C---:B------:R-:W-:Y:S01]  /*3ed0*/  ISETP.GT.AND P4, PT, R3.reuse, 0x10, P3 ;  /* 0x000000100300780c */ /* 0x040fe20001f84270 */
[-C--:B------:R-:W-:Y:S01]  /*3ee0*/  FMUL R54, R54, R56.reuse ;  /* 0x0000003836367220 */ /* 0x080fe20000400000 */
[----:B------:R-:W-:Y:S01]  /*3ef0*/  F2FP.BF16.F32.PACK_AB R47, RZ, R47 ;  /* 0x0000002fff2f723e */ /* 0x000fe200000010ff */
[----:B------:R-:W-:Y:S01]  /*3f00*/  @P5 STG.E.U16 desc[UR36][R6.64+0x12], R45 ;  /* 0x0000122d06005986 */ /* 0x000fe2000c101524 */
[----:B------:R-:W-:Y:S01]  /*3f10*/  ISETP.GT.AND P5, PT, R3, 0x11, P3 ;  /* 0x000000110300780c */ /* 0x000fe20001fa4270 */
[----:B------:R-:W-:Y:S01]  /*3f20*/  FMUL R55, R55, R56 ;  /* 0x0000003837377220 */ /* 0x000fe20000400000 */
[----:B------:R-:W-:Y:S01]  /*3f30*/  F2FP.BF16.F32.PACK_AB R48, RZ, R48 ;  /* 0x00000030ff30723e */ /* 0x000fe200000010ff */
[----:B------:R-:W-:Y:S01]  /*3f40*/  @P2 STG.E.U16 desc[UR36][R8.64+0x10], R46 ;  /* 0x0000102e08002986 */ /* 0x000fe2000c101524 */
[----:B------:R-:W-:Y:S01]  /*3f50*/  F2FP.BF16.F32.PACK_AB R49, RZ, R49 ;  /* 0x00000031ff31723e */ /* 0x000fe200000010ff */
[----:B------:R-:W-:Y:S01]  /*3f60*/  FMUL R24, R24, R56 ;  /* 0x0000003818187220 */ /* 0x000fe20000400000 */
[----:B------:R-:W-:Y:S01]  /*3f70*/  ISETP.GT.AND P2, PT, R3, 0x10, P1 ;  /* 0x000000100300780c */ /* 0x000fe20000f44270 */
[----:B------:R-:W-:Y:S01]  /*3f80*/  @P0 STG.E.U16 desc[UR36][R8.64+0x12], R47 ;  /* 0x0000122f08000986 */ /* 0x000fe2000c101524 */
[----:B------:R-:W-:Y:S01]  /*3f90*/  F2FP.BF16.F32.PACK_AB R50, RZ, R50 ;  /* 0x00000032ff32723e */ /* 0x000fe200000010ff */
[----:B------:R-:W-:Y:S01]  /*3fa0*/  IMAD R13, R5, 0xf0, RZ ;  /* 0x000000f0050d7824 */ /* 0x000fe200078e02ff */
[----:B------:R-:W-:Y:S01]  /*3fb0*/  F2FP.BF16.F32.PACK_AB R51, RZ, R51 ;  /* 0x00000033ff33723e */ /* 0x000fe200000010ff */
[----:B------:R-:W-:Y:S01]  /*3fc0*/  @P4 STG.E.U16 desc[UR36][R6.64+0x20], R48 ;  /* 0x0000203006004986 */ /* 0x000fe2000c101524 */
[C---:B------:R-:W-:Y:S01]  /*3fd0*/  ISETP.GT.AND P4, PT, R3.reuse, 0x11, P1 ;  /* 0x000000110300780c */ /* 0x040fe20000f84270 */
[----:B------:R-:W-:Y:S01]  /*3fe0*/  IMAD.WIDE.U32 R10, R4, 0xf0, R8 ;  /* 0x000000f0040a7825 */ /* 0x000fe200078e0008 */
[----:B------:R-:W-:Y:S01]  /*3ff0*/  F2FP.BF16.F32.PACK_AB R53, RZ, R53 ;  /* 0x00000035ff35723e */ /* 0x000fe200000010ff */
[----:B------:R-:W-:Y:S01]  /*4000*/  @P5 STG.E.U16 desc[UR36][R6.64+0x22], R49 ;  /* 0x0000223106005986 */ /* 0x000fe2000c101524 */
[----:B------:R-:W-:Y:S01]  /*4010*/  ISETP.GT.AND P5, PT, R3, 0x18, P3 ;  /* 0x000000180300780c */ /* 0x000fe20001fa4270 */
[----:B------:R-:W-:Y:S01]  /*4020*/  IMAD.IADD R5, R11, 0x1, R13 ;  /* 0x000000010b057824 */ /* 0x000fe200078e020d */
[----:B------:R-:W-:Y:S01]  /*4030*/  ISETP.GT.AND P3, PT, R3, 0x19, P3 ;  /* 0x000000190300780c */ /* 0x000fe20001f64270 */
[----:B------:R-:W-:Y:S01]  /*4040*/  @P2 STG.E.U16 desc[UR36][R8.64+0x20], R50 ;  /* 0x0000203208002986 */ /* 0x000fe2000c101524 */
[----:B------:R-:W-:Y:S01]  /*4050*/  ISETP.GT.AND P2, PT, R59, 0x80, PT ;  /* 0x000000803b00780c */ /* 0x000fe20003f44270 */
[----:B------:R-:W-:Y:S01]  /*4060*/  FMUL R25, R25, R56 ;  /* 0x0000003819197220 */ /* 0x000fe20000400000 */
[----:B------:R-:W-:Y:S01]  /*4070*/  F2FP.BF16.F32.PACK_AB R52, RZ, R52 ;  /* 0x00000034ff34723e */ /* 0x000fe200000010ff */
[----:B------:R-:W-:Y:S01]  /*4080*/  FMUL R26, R26, R56 ;  /* 0x000000381a1a7220 */ /* 0x000fe20000400000 */
[----:B------:R-:W-:Y:S01]  /*4090*/  F2FP.BF16.F32.PACK_AB R54, RZ, R54 ;  /* 0x00000036ff36723e */ /* 0x000fe200000010ff */
[----:B------:R-:W-:Y:S01]  /*40a0*/  @P4 STG.E.U16 desc[UR36][R8.64+0x22], R51 ;  /* 0x0000223308004986 */ /* 0x000fe2000c101524 */
[----:B------:R-:W-:Y:S01]  /*40b0*/  ISETP.GT.AND P4, PT, R3, 0x18, P1 ;  /* 0x000000180300780c */ /* 0x000fe20000f84270 */
[-C--:B------:R-:W-:Y:S01]  /*40c0*/  FMUL R27, R27, R56.reuse ;  /* 0x000000381b1b7220 */ /* 0x080fe20000400000 */
[C---:B------:R-:W-:Y:S01]  /*40d0*/  ISETP.GT.AND P1, PT, R3.reuse, 0x19, P1 ;  /* 0x000000190300780c */ /* 0x040fe20000f24270 */
[----:B------:R-:W-:Y:S01]  /*40e0*/  @P5 STG.E.U16 desc[UR36][R6.64+0x30], R52 ;  /* 0x0000303406005986 */ /* 0x000fe2000c101524 */
[C---:B------:R-:W-:Y:S01]  /*40f0*/  ISETP.GT.AND P5, PT, R3.reuse, 0x1, P2 ;  /* 0x000000010300780c */ /* 0x040fe200017a4270 */
[-C--:B------:R-:W-:Y:S01]  /*4100*/  FMUL R28, R28, R56.reuse ;  /* 0x000000381c1c7220 */ /* 0x080fe20000400000 */
[----:B------:R-:W-:Y:S01]  /*4110*/  F2FP.BF16.F32.PACK_AB R55, RZ, R55 ;  /* 0x00000037ff37723e */ /* 0x000fe200000010ff */
[----:B------:R0:W-:Y:S01]  /*4120*/  @P3 STG.E.U16 desc[UR36][R6.64+0x32], R53 ;  /* 0x0000323506003986 */ /* 0x0001e2000c101524 */
[----:B------:R-:W-:Y:S01]  /*4130*/  ISETP.GT.AND P3, PT, R3, RZ, P2 ;  /* 0x000000ff0300720c */ /* 0x000fe20001764270 */
[----:B------:R-:W-:Y:S01]  /*4140*/  FMUL R29, R29, R56 ;  /* 0x000000381d1d7220 */ /* 0x000fe20000400000 */
[----:B------:R-:W-:Y:S01]  /*4150*/  F2FP.BF16.F32.PACK_AB R24, RZ, R24 ;  /* 0x00000018ff18723e */ /* 0x000fe200000010ff */
[-C--:B------:R-:W-:Y:S01]  /*4160*/  FMUL R30, R30, R56.reuse ;  /* 0x000000381e1e7220 */ /* 0x080fe20000400000 */
[----:B------:R-:W-:Y:S01]  /*4170*/  ISETP.GT.AND P0, PT, R59, 0x88, PT ;  /* 0x000000883b00780c */ /* 0x000fe20003f04270 */
[----:B------:R-:W-:Y:S01]  /*4180*/  @P4 STG.E.U16 desc[UR36][R8.64+0x30], R54 ;  /* 0x0000303608004986 */ /* 0x000fe2000c101524 */
[----:B------:R-:W-:Y:S01]  /*4190*/  F2FP.BF16.F32.PACK_AB R25, RZ, R25 ;  /* 0x00000019ff19723e */ /* 0x000fe200000010ff */
[----:B------:R-:W-:Y:S01]  /*41a0*/  FMUL R31, R31, R56 ;  /* 0x000000381f1f7220 */ /* 0x000fe20000400000 */
[C---:B------:R-:W-:Y:S01]  /*41b0*/  ISETP.GT.AND P4, PT, R3.reuse, 0x8, P2 ;  /* 0x000000080300780c */ /* 0x040fe20001784270 */
[----:B------:R-:W-:Y:S01]  /*41c0*/  @P1 STG.E.U16 desc[UR36][R8.64+0x32], R55 ;  /* 0x0000323708001986 */ /* 0x000fe2000c101524 */
[----:B------:R-:W-:Y:S01]  /*41d0*/  ISETP.GT.AND P1, PT, R3, RZ, P0 ;  /* 0x000000ff0300720c */ /* 0x000fe20000724270 */
[----:B0-----:R-:W-:Y:S01]  /*41e0*/  IMAD.IADD R7, R13, 0x1, R11 ;  /* 0x000000010d077824 */ /* 0x001fe200078e020b */
[----:B------:R-:W-:Y:S01]  /*41f0*/  F2FP.BF16.F32.PACK_AB R26, RZ, R26 ;  /* 0x0000001aff1a723e */ /* 0x000fe200000010ff */
[--C-:B------:R-:W-:Y:S01]  /*4200*/  @P3 IMAD.MOV.U32 R4, RZ, RZ, R10.reuse ;  /* 0x000000ffff043224 */ /* 0x100fe200078e000a */
[----:B------:R-:W-:Y:S01]  /*4210*/  F2FP.BF16.F32.PACK_AB R27, RZ, R27 ;  /* 0x0000001bff1b723e */ /* 0x000fe200000010ff */
[----:B------:R-:W-:Y:S01]  /*4220*/  FMUL R32, R32, R56 ;  /* 0x0000003820207220 */ /* 0x000fe20000400000 */
[----:B------:R-:W-:Y:S01]  /*4230*/  F2FP.BF16.F32.PACK_AB R28, RZ, R28 ;  /* 0x0000001cff1c723e */ /* 0x000fe200000010ff */
[-C--:B------:R-:W-:Y:S01]  /*4240*/  FMUL R33, R33, R56.reuse ;  /* 0x0000003821217220 */ /* 0x080fe20000400000 */
[----:B------:R0:W-:Y:S01]  /*4250*/  @P3 STG.E.U16 desc[UR36][R4.64], R24 ;  /* 0x0000001804003986 */ /* 0x0001e2000c101524 */
[----:B------:R-:W-:Y:S01]  /*4260*/  ISETP.GT.AND P3, PT, R3, 0x1, P0 ;  /* 0x000000010300780c */ /* 0x000fe20000764270 */
[-C--:B------:R-:W-:Y:S01]  /*4270*/  FMUL R34, R34, R56.reuse ;  /* 0x0000003822227220 */ /* 0x080fe20000400000 */
[--C-:B------:R-:W-:Y:S01]  /*4280*/  @P4 IMAD.MOV.U32 R6, RZ, RZ, R10.reuse ;  /* 0x000000ffff064224 */ /* 0x100fe200078e000a */
[----:B------:R-:W-:Y:S01]  /*4290*/  F2FP.BF16.F32.PACK_AB R29, RZ, R29 ;  /* 0x0000001dff1d723e */ /* 0x000fe200000010ff */
[----:B------:R-:W-:Y:S01]  /*42a0*/  FMUL R35, R35, R56 ;  /* 0x0000003823237220 */ /* 0x000fe20000400000 */
[----:B------:R-:W-:Y:S01]  /*42b0*/  F2FP.BF16.F32.PACK_AB R30, RZ, R30 ;  /* 0x0000001eff1e723e */ /* 0x000fe200000010ff */
[-C--:B------:R-:W-:Y:S01]  /*42c0*/  FMUL R36, R36, R56.reuse ;  /* 0x0000003824247220 */ /* 0x080fe20000400000 */
[----:B------:R-:W-:Y:S01]  /*42d0*/  F2FP.BF16.F32.PACK_AB R31, RZ, R31 ;  /* 0x0000001fff1f723e */ /* 0x000fe200000010ff */
[----:B------:R-:W-:Y:S01]  /*42e0*/  FMUL R37, R37, R56 ;  /* 0x0000003825257220 */ /* 0x000fe20000400000 */
[----:B------:R-:W-:Y:S01]  /*42f0*/  F2FP.BF16.F32.PACK_AB R32, RZ, R32 ;  /* 0x00000020ff20723e */ /* 0x000fe200000010ff */
[-C--:B------:R-:W-:Y:S01]  /*4300*/  FMUL R38, R38, R56.reuse ;  /* 0x0000003826267220 */ /* 0x080fe20000400000 */
[----:B0-----:R-:W-:Y:S01]  /*4310*/  @P5 IMAD.MOV.U32 R4, RZ, RZ, R10 ;  /* 0x000000ffff045224 */ /* 0x001fe200078e000a */
[----:B------:R-:W-:Y:S01]  /*4320*/  F2FP.BF16.F32.PACK_AB R33, RZ, R33 ;  /* 0x00000021ff21723e */ /* 0x000fe200000010ff */
[----:B------:R-:W-:Y:S01]  /*4330*/  FMUL R39, R39, R56 ;  /* 0x0000003827277220 */ /* 0x000fe20000400000 */
[----:B------:R-:W-:-:S02]  /*4340*/  F2FP.BF16.F32.PACK_AB R34, RZ, R34 ;  /* 0x00000022ff22723e */ /* 0x000fc400000010ff */
[----:B------:R0:W-:Y:S01]  /*4350*/  @P5 STG.E.U16 desc[UR36][R4.64+0x2], R25 ;  /* 0x0000021904005986 */ /* 0x0001e2000c101524 */
[----:B------:R-:W-:Y:S02]  /*4360*/  F2FP.BF16.F32.PACK_AB R35, RZ, R35 ;  /* 0x00000023ff23723e */ /* 0x000fe400000010ff */
[----:B------:R-:W-:Y:S02]  /*4370*/  F2FP.BF16.F32.PACK_AB R36, RZ, R36 ;  /* 0x00000024ff24723e */ /* 0x000fe400000010ff */
[----:B------:R-:W-:Y:S02]  /*4380*/  F2FP.BF16.F32.PACK_AB R37, RZ, R37 ;  /* 0x00000025ff25723e */ /* 0x000fe400000010ff */
[----:B------:R-:W-:Y:S02]  /*4390*/  F2FP.BF16.F32.PACK_AB R38, RZ, R38 ;  /* 0x00000026ff26723e */ /* 0x000fe400000010ff */
[----:B------:R-:W-:Y:S02]  /*43a0*/  F2FP.BF16.F32.PACK_AB R39, RZ, R39 ;  /* 0x00000027ff27723e */ /* 0x000fe400000010ff */
[----:B0-----:R-:W-:-:S05]  /*43b0*/  IADD3 R4, P5, R21, R10, RZ ;  /* 0x0000000a15047210 */ /* 0x001fca0007fbe0ff */
[----:B------:R-:W-:Y:S01]  /*43c0*/  IMAD.X R5, R15, 0x1, R5, P5 ;  /* 0x000000010f057824 */ /* 0x000fe200028e0605 */
[----:B------:R-:W-:-:S04]  /*43d0*/  ISETP.GT.AND P5, PT, R3, 0x9, P0 ;  /* 0x000000090300780c */ /* 0x000fc800007a4270 */
[----:B------:R-:W-:Y:S01]  /*43e0*/  @P1 STG.E.U16 desc[UR36][R4.64], R26 ;  /* 0x0000001a04001986 */ /* 0x000fe2000c101524 */
[----:B------:R-:W-:-:S03]  /*43f0*/  ISETP.GT.AND P1, PT, R3, 0x9, P2 ;  /* 0x000000090300780c */ /* 0x000fc60001724270 */
[----:B------:R0:W-:Y:S01]  /*4400*/  @P3 STG.E.U16 desc[UR36][R4.64+0x2], R27 ;  /* 0x0000021b04003986 */ /* 0x0001e2000c101524 */
[----:B------:R-:W-:-:S03]  /*4410*/  ISETP.GT.AND P3, PT, R3, 0x8, P0 ;  /* 0x000000080300780c */ /* 0x000fc60000764270 */
[----:B------:R-:W-:Y:S01]  /*4420*/  @P4 STG.E.U16 desc[UR36][R6.64+0x10], R28 ;  /* 0x0000101c06004986 */ /* 0x000fe2000c101524 */
[----:B------:R-:W-:-:S05]  /*4430*/  IADD3 R8, P4, R21, R10, RZ ;  /* 0x0000000a15087210 */ /* 0x000fca0007f9e0ff */
[----:B------:R-:W-:Y:S01]  /*4440*/  IMAD.X R9, R7, 0x1, R15, P4 ;  /* 0x0000000107097824 */ /* 0x000fe200020e060f */
[----:B------:R-:W-:Y:S01]  /*4450*/  ISETP.GT.AND P4, PT, R3, 0x10, P2 ;  /* 0x000000100300780c */ /* 0x000fe20001784270 */
[----:B0-----:R-:W-:Y:S02]  /*4460*/  @P1 IMAD.MOV.U32 R4, RZ, RZ, R10 ;  /* 0x000000ffff041224 */ /* 0x001fe400078e000a */
[----:B------:R-:W-:-:S05]  /*4470*/  @P1 IMAD.MOV.U32 R5, RZ, RZ, R7 ;  /* 0x000000ffff051224 */ /* 0x000fca00078e0007 */
[----:B------:R0:W-:Y:S01]  /*4480*/  @P1 STG.E.U16 desc[UR36][R4.64+0x12], R29 ;  /* 0x0000121d04001986 */ /* 0x0001e2000c101524 */
[----:B------:R-:W-:-:S03]  /*4490*/  ISETP.GT.AND P1, PT, R3, 0x18, P2 ;  /* 0x000000180300780c */ /* 0x000fc60001724270 */
[----:B------:R-:W-:Y:S01]  /*44a0*/  @P3 STG.E.U16 desc[UR36][R8.64+0x10], R30 ;  /* 0x0000101e08003986 */ /* 0x000fe2000c101524 */
[C---:B------:R-:W-:Y:S02]  /*44b0*/  ISETP.GT.AND P3, PT, R3.reuse, 0x11, P2 ;  /* 0x000000110300780c */ /* 0x040fe40001764270 */
[----:B------:R-:W-:Y:S01]  /*44c0*/  ISETP.GT.AND P2, PT, R3, 0x19, P2 ;  /* 0x000000190300780c */ /* 0x000fe20001744270 */
[----:B0-----:R-:W-:Y:S02]  /*44d0*/  @P5 IMAD.MOV.U32 R4, RZ, RZ, R8 ;  /* 0x000000ffff045224 */ /* 0x001fe400078e0008 */
[----:B------:R-:W-:-:S04]  /*44e0*/  @P5 IMAD.MOV.U32 R5, RZ, RZ, R9 ;  /* 0x000000ffff055224 */ /* 0x000fc800078e0009 */
[----:B------:R-:W-:Y:S01]  /*44f0*/  @P1 IMAD.MOV.U32 R6, RZ, RZ, R10 ;  /* 0x000000ffff061224 */ /* 0x000fe200078e000a */
[----:B------:R0:W-:Y:S01]  /*4500*/  @P5 STG.E.U16 desc[UR36][R4.64+0x12], R31 ;  /* 0x0000121f04005986 */ /* 0x0001e2000c101524 */
[----:B------:R-:W-:-:S04]  /*4510*/  ISETP.GT.AND P5, PT, R3, 0x10, P0 ;  /* 0x000000100300780c */ /* 0x000fc800007a4270 */
[--C-:B------:R-:W-:Y:S02]  /*4520*/  @P2 IMAD.MOV.U32 R11, RZ, RZ, R7.reuse ;  /* 0x000000ffff0b2224 */ /* 0x100fe400078e0007 */
[----:B0-----:R-:W-:Y:S02]  /*4530*/  @P4 IMAD.MOV.U32 R4, RZ, RZ, R10 ;  /* 0x000000ffff044224 */ /* 0x001fe400078e000a */
[----:B------:R-:W-:-:S05]  /*4540*/  @P4 IMAD.MOV.U32 R5, RZ, RZ, R7 ;  /* 0x000000ffff054224 */ /* 0x000fca00078e0007 */
[----:B------:R0:W-:Y:S01]  /*4550*/  @P4 STG.E.U16 desc[UR36][R4.64+0x20], R32 ;  /* 0x0000202004004986 */ /* 0x0001e2000c101524 */
[----:B------:R-:W-:Y:S01]  /*4560*/  ISETP.GT.AND P4, PT, R3, 0x11, P0 ;  /* 0x000000110300780c */ /* 0x000fe20000784270 */
[----:B0-----:R-:W-:Y:S02]  /*4570*/  @P3 IMAD.MOV.U32 R4, RZ, RZ, R10 ;  /* 0x000000ffff043224 */ /* 0x001fe400078e000a */
[----:B------:R-:W-:-:S05]  /*4580*/  @P3 IMAD.MOV.U32 R5, RZ, RZ, R7 ;  /* 0x000000ffff053224 */ /* 0x000fca00078e0007 */
[----:B------:R0:W-:Y:S01]  /*4590*/  @P3 STG.E.U16 desc[UR36][R4.64+0x22], R33 ;  /* 0x0000222104003986 */ /* 0x0001e2000c101524 */
[C---:B------:R-:W-:Y:S02]  /*45a0*/  ISETP.GT.AND P3, PT, R3.reuse, 0x18, P0 ;  /* 0x000000180300780c */ /* 0x040fe40000764270 */
[----:B------:R-:W-:Y:S01]  /*45b0*/  ISETP.GT.AND P0, PT, R3, 0x19, P0 ;  /* 0x000000190300780c */ /* 0x000fe20000704270 */
[----:B0-----:R-:W-:Y:S02]  /*45c0*/  @P5 IMAD.MOV.U32 R4, RZ, RZ, R8 ;  /* 0x000000ffff045224 */ /* 0x001fe400078e0008 */
[----:B------:R-:W-:-:S05]  /*45d0*/  @P5 IMAD.MOV.U32 R5, RZ, RZ, R9 ;  /* 0x000000ffff055224 */ /* 0x000fca00078e0009 */
[----:B------:R0:W-:Y:S02]  /*45e0*/  @P5 STG.E.U16 desc[UR36][R4.64+0x20], R34 ;  /* 0x0000202204005986 */ /* 0x0001e4000c101524 */
[----:B0-----:R-:W-:Y:S02]  /*45f0*/  @P4 IMAD.MOV.U32 R4, RZ, RZ, R8 ;  /* 0x000000ffff044224 */ /* 0x001fe400078e0008 */
[----:B------:R-:W-:-:S05]  /*4600*/  @P4 IMAD.MOV.U32 R5, RZ, RZ, R9 ;  /* 0x000000ffff054224 */ /* 0x000fca00078e0009 */
[----:B------:R0:W-:Y:S04]  /*4610*/  @P4 STG.E.U16 desc[UR36][R4.64+0x22], R35 ;  /* 0x0000222304004986 */ /* 0x0001e8000c101524 */
[----:B------:R1:W-:Y:S04]  /*4620*/  @P1 STG.E.U16 desc[UR36][R6.64+0x30], R36 ;  /* 0x0000302406001986 */ /* 0x0003e8000c101524 */
[----:B------:R1:W-:Y:S01]  /*4630*/  @P2 STG.E.U16 desc[UR36][R10.64+0x32], R37 ;  /* 0x000032250a002986 */ /* 0x0003e2000c101524 */
[----:B0-----:R-:W-:Y:S02]  /*4640*/  @P3 IMAD.MOV.U32 R4, RZ, RZ, R8 ;  /* 0x000000ffff043224 */ /* 0x001fe400078e0008 */
[----:B------:R-:W-:-:S05]  /*4650*/  @P3 IMAD.MOV.U32 R5, RZ, RZ, R9 ;  /* 0x000000ffff053224 */ /* 0x000fca00078e0009 */
[----:B------:R1:W-:Y:S04]  /*4660*/  @P3 STG.E.U16 desc[UR36][R4.64+0x30], R38 ;  /* 0x0000302604003986 */ /* 0x0003e8000c101524 */
[----:B------:R1:W-:Y:S02]  /*4670*/  @P0 STG.E.U16 desc[UR36][R8.64+0x32], R39 ;  /* 0x0000322708000986 */ /* 0x0003e4000c101524 */
.L_x_93:
[----:B------:R-:W-:Y:S05]  /*4680*/  BSYNC B0 ;  /* 0x0000000000007941 */ /* 0x000fea0003800000 */
.L_x_33:
[----:B------:R-:W-:Y:S01]  /*4690*/  ULDC UR4, c[0x0][0xc] ;  /* 0x0000030000047ab9 */ /* 0x000fe20000000800 */
[----:B------:R-:W-:Y:S01]  /*46a0*/  ULDC UR5, c[0x0][0x10] ;  /* 0x0000040000057ab9 */ /* 0x000fe20000000800 */
[----:B------:R-:W2:Y:S01]  /*46b0*/  LDC R3, c[0x0][0x14] ;  /* 0x00000500ff037b82 */ /* 0x000ea20000000800 */
[----:B------:R-:W-:Y:S01]  /*46c0*/  UIMAD.WIDE.U32 UR4, UR4, UR5, URZ ;  /* 0x00000005040472a5 */ /* 0x000fe2000f8e003f */
[----:B------:R-:W-:Y:S02]  /*46d0*/  IMAD.MOV.U32 R60, RZ, RZ, -0x1 ;  /* 0xffffffffff3c7424 */ /* 0x000fe400078e00ff */
[----:B------:R-:W-:-:S03]  /*46e0*/  IMAD.MOV.U32 R57, RZ, RZ, -0x1 ;  /* 0xffffffffff397424 */ /* 0x000fc600078e00ff */
[----:B--2---:R-:W-:-:S04]  /*46f0*/  IMAD.WIDE.U32 R16, R3, UR4, R16 ;  /* 0x0000000403107c25 */ /* 0x004fc8000f8e0010 */
[----:B------:R-:W-:Y:S01]  /*4700*/  IMAD R3, R3, UR5, RZ ;  /* 0x0000000503037c24 */ /* 0x000fe2000f8e02ff */
[----:B------:R-:W-:Y:S02]  /*4710*/  ULDC.64 UR4, c[0x0][0x650] ;  /* 0x0001940000047ab9 */ /* 0x000fe40000000a00 */
[----:B------:R-:W-:Y:S01]  /*4720*/  ISETP.GE.U32.AND P0, PT, R16, UR4, PT ;  /* 0x0000000410007c0c */ /* 0x000fe2000bf06070 */
[--C-:B------:R-:W-:Y:S01]  /*4730*/  IMAD.IADD R17, R17, 0x1, R3.reuse ;  /* 0x0000000111117824 */ /* 0x100fe200078e0203 */
[----:B------:R-:W-:-:S04]  /*4740*/  PRMT R3, RZ, 0x7610, R3 ;  /* 0x00007610ff037816 */ /* 0x000fc80000000003 */
[----:B------:R-:W-:-:S13]  /*4750*/  ISETP.GE.U32.AND.EX P0, PT, R17, UR5, PT, P0 ;  /* 0x0000000511007c0c */ /* 0x000fda000bf06100 */
[----:B------:R-:W-:Y:S05]  /*4760*/  @P0 BRA `(.L_x_94) ;  /* 0x0000000400640947 */ /* 0x000fea0003800000 */
[----:B------:R-:W2:Y:S01]  /*4770*/  S2R R12, SR_CTAID.X ;  /* 0x00000000000c7919 */ /* 0x000ea20000002500 */
[----:B01----:R-:W0:Y:S01]  /*4780*/  LDC.64 R10, c[0x0][0x628] ;  /* 0x00018a00ff0a7b82 */ /* 0x003e220000000a00 */
[----:B------:R-:W-:Y:S01]  /*4790*/  ULDC UR4, c[0x0][0x150] ;  /* 0x0000540000047ab9 */ /* 0x000fe20000000800 */
[----:B------:R-:W-:Y:S01]  /*47a0*/  IMAD.MOV.U32 R8, RZ, RZ, R16 ;  /* 0x000000ffff087224 */ /* 0x000fe200078e0010 */
[----:B------:R-:W1:Y:S01]  /*47b0*/  S2R R24, SR_CTAID.Y ;  /* 0x0000000000187919 */ /* 0x000e620000002600 */
[----:B------:R-:W-:-:S04]  /*47c0*/  IMAD.MOV.U32 R9, RZ, RZ, R17 ;  /* 0x000000ffff097224 */ /* 0x000fc800078e0011 */
[----:B------:R-:W1:Y:S08]  /*47d0*/  LDC R21, c[0x0][0x144] ;  /* 0x00005100ff157b82 */ /* 0x000e700000000800 */
[----:B------:R-:W1:Y:S08]  /*47e0*/  LDC R0, c[0x0][0x630] ;  /* 0x00018c00ff007b82 */ /* 0x000e700000000800 */
[----:B------:R-:W1:Y:S01]  /*47f0*/  LDC.64 R14, c[0x0][0x620] ;  /* 0x00018800ff0e7b82 */ /* 0x000e620000000a00 */
[----:B0-----:R-:W-:-:S04]  /*4800*/  ISETP.NE.U32.AND P0, PT, R10, RZ, PT ;  /* 0x000000ff0a00720c */ /* 0x001fc80003f05070 */
[----:B------:R-:W-:Y:S02]  /*4810*/  ISETP.NE.AND.EX P0, PT, R11, RZ, PT, P0 ;  /* 0x000000ff0b00720c */ /* 0x000fe40003f05300 */
[----:B--2---:R-:W-:-:S05]  /*4820*/  I2FP.F32.U32 R3, R12 ;  /* 0x0000000c00037245 */ /* 0x004fca0000201000 */
[----:B------:R-:W-:-:S04]  /*4830*/  FMUL R3, R3, UR4 ;  /* 0x0000000403037c20 */ /* 0x000fc80008400000 */
[----:B------:R0:W2:Y:S02]  /*4840*/  F2I.U32.TRUNC.NTZ R20, R3 ;  /* 0x0000000300147305 */ /* 0x0000a4000020f000 */
[----:B------:R-:W-:Y:S05]  /*4850*/  @!P0 BRA `(.L_x_95) ;  /* 0x0000000000288947 */ /* 0x000fea0003800000 */
[----:B0-----:R-:W0:Y:S02]  /*4860*/  LDC R3, c[0x0][0x634] ;  /* 0x00018d00ff037b82 */ /* 0x001e240000000800 */
        /* <DEDUP_REMOVED lines=9> */
.L_x_95:
[----:B------:R-:W3:Y:S01]  /*4900*/  LDC.64 R28, c[0x0][0x640] ;  /* 0x00019000ff1c7b82 */ /* 0x000ee20000000a00 */
[-CC-:B-1----:R-:W-:Y:S01]  /*4910*/  SHF.R.U64 R57, R8, R0.reuse, R9.reuse ;  /* 0x0000000008397219 */ /* 0x182fe20000001209 */
[----:B--2---:R-:W-:Y:S01]  /*4920*/  IMAD.MOV R20, RZ, RZ, -R20 ;  /* 0x000000ffff147224 */ /* 0x004fe200078e0a14 */
[----:B------:R-:W-:Y:S01]  /*4930*/  SHF.R.U32.HI R0, RZ, R0, R9 ;  /* 0x00000000ff007219 */ /* 0x000fe20000011609 */
[----:B------:R-:W-:Y:S01]  /*4940*/  ULDC UR4, c[0x0][0x154] ;  /* 0x0000550000047ab9 */ /* 0x000fe20000000800 */
[----:B0-----:R-:W-:Y:S01]  /*4950*/  IADD3 R3, P0, RZ, -R57, RZ ;  /* 0x80000039ff037210 */ /* 0x001fe20007f1e0ff */
[----:B------:R-:W-:Y:S02]  /*4960*/  IMAD R21, R21, R20, R12 ;  /* 0x0000001415157224 */ /* 0x000fe400078e020c */
[----:B------:R-:W0:Y:S01]  /*4970*/  LDC R6, c[0x0][0x618] ;  /* 0x00018600ff067b82 */ /* 0x000e220000000800 */
[----:B------:R-:W-:Y:S02]  /*4980*/  IMAD.MOV.U32 R7, RZ, RZ, 0x1 ;  /* 0x00000001ff077424 */ /* 0x000fe400078e00ff */
[----:B------:R-:W-:-:S04]  /*4990*/  IMAD.X R5, RZ, RZ, ~R0, P0 ;  /* 0x000000ffff057224 */ /* 0x000fc800000e0e00 */
[-C--:B------:R-:W-:Y:S01]  /*49a0*/  IMAD R0, R5, R14.reuse, RZ ;  /* 0x0000000e05007224 */ /* 0x080fe200078e02ff */
[----:B------:R-:W1:Y:S01]  /*49b0*/  LDC R8, c[0x0][0x608] ;  /* 0x00018200ff087b82 */ /* 0x000e620000000800 */
[----:B------:R-:W-:-:S04]  /*49c0*/  IMAD.WIDE.U32 R4, R3, R14, R16 ;  /* 0x0000000e03047225 */ /* 0x000fc800078e0010 */
[----:B------:R-:W-:Y:S01]  /*49d0*/  IMAD R3, R3, R15, R0 ;  /* 0x0000000f03037224 */ /* 0x000fe200078e0200 */
[----:B------:R-:W-:Y:S02]  /*49e0*/  I2FP.F32.U32 R0, R24 ;  /* 0x0000001800007245 */ /* 0x000fe40000201000 */
[----:B------:R-:W2:Y:S01]  /*49f0*/  LDC R26, c[0x0][0x658] ;  /* 0x00019600ff1a7b82 */ /* 0x000ea20000000800 */
[----:B------:R-:W-:Y:S01]  /*4a00*/  IMAD.IADD R3, R5, 0x1, R3 ;  /* 0x0000000105037824 */ /* 0x000fe200078e0203 */
[----:B---3--:R-:W-:Y:S01]  /*4a10*/  ISETP.NE.U32.AND P0, PT, R28, RZ, PT ;  /* 0x000000ff1c00720c */ /* 0x008fe20003f05070 */
[----:B------:R-:W-:Y:S01]  /*4a20*/  FMUL R0, R0, UR4 ;  /* 0x0000000400007c20 */ /* 0x000fe20008400000 */
[----:B------:R-:W-:Y:S02]  /*4a30*/  IMAD.MOV.U32 R5, RZ, RZ, -0x1 ;  /* 0xffffffffff057424 */ /* 0x000fe400078e00ff */
[----:B------:R-:W-:Y:S01]  /*4a40*/  ISETP.NE.AND.EX P0, PT, R29, RZ, PT, P0 ;  /* 0x000000ff1d00720c */ /* 0x000fe20003f05300 */
[----:B------:R3:W2:Y:S01]  /*4a50*/  F2I.U32.TRUNC.NTZ R13, R0 ;  /* 0x00000000000d7305 */ /* 0x0006a2000020f000 */
[----:B------:R-:W3:Y:S01]  /*4a60*/  LDC R15, c[0x0][0x148] ;  /* 0x00005200ff0f7b82 */ /* 0x000ee20000000800 */
[----:B0-----:R-:W-:-:S02]  /*4a70*/  SHF.R.U64 R12, R4, R6, R3 ;  /* 0x00000006040c7219 */ /* 0x001fc40000001203 */
[----:B------:R-:W-:-:S05]  /*4a80*/  SHF.R.U32.HI R3, RZ, R6, R3 ;  /* 0x00000006ff037219 */ /* 0x000fca0000011603 */
[----:B------:R-:W0:Y:S01]  /*4a90*/  LDC R20, c[0x0][0x600] ;  /* 0x00018000ff147b82 */ /* 0x000e220000000800 */
[-CC-:B-1----:R-:W-:Y:S02]  /*4aa0*/  SHF.R.U64 R10, R12, R8.reuse, R3.reuse ;  /* 0x000000080c0a7219 */ /* 0x182fe40000001203 */
[----:B------:R-:W-:-:S05]  /*4ab0*/  SHF.R.U32.HI R3, RZ, R8, R3 ;  /* 0x00000008ff037219 */ /* 0x000fca0000011603 */
[----:B------:R-:W1:Y:S01]  /*4ac0*/  LDC R27, c[0x0][0x648] ;  /* 0x00019200ff1b7b82 */ /* 0x000e620000000800 */
[-C--:B--2---:R-:W-:Y:S02]  /*4ad0*/  SHF.L.U32 R4, R5, R26.reuse, RZ ;  /* 0x0000001a05047219 */ /* 0x084fe400000006ff */
[-CC-:B------:R-:W-:Y:S02]  /*4ae0*/  SHF.R.U64 R14, R10, R26.reuse, R3.reuse ;  /* 0x0000001a0a0e7219 */ /* 0x180fe40000001203 */
[----:B------:R-:W-:Y:S02]  /*4af0*/  SHF.R.U32.HI R5, RZ, R26, R3 ;  /* 0x0000001aff057219 */ /* 0x000fe40000011603 */
[----:B------:R-:W-:Y:S01]  /*4b00*/  LOP3.LUT R25, RZ, R4, RZ, 0x33, !PT ;  /* 0x00000004ff197212 */ /* 0x000fe200078e33ff */
[----:B------:R-:W2:Y:S01]  /*4b10*/  LDC R30, c[0x0][0x638] ;  /* 0x00018e00ff1e7b82 */ /* 0x000ea20000000800 */
[----:B------:R-:W-:Y:S01]  /*4b20*/  SHF.L.U32 R26, R7, R26, RZ ;  /* 0x0000001a071a7219 */ /* 0x000fe200000006ff */
[----:B------:R-:W-:-:S06]  /*4b30*/  IMAD.MOV.U32 R4, RZ, RZ, R14 ;  /* 0x000000ffff047224 */ /* 0x000fcc00078e000e */
[----:B------:R-:W0:Y:S01]  /*4b40*/  LDC R31, c[0x0][0x610] ;  /* 0x00018400ff1f7b82 */ /* 0x000e220000000800 */
        /* <DEDUP_REMOVED lines=11> */
.L_x_96:
[----:B------:R-:W-:Y:S01]  /*4c00*/  ISETP.NE.AND P0, PT, R2, 0x1, PT ;  /* 0x000000010200780c */ /* 0x000fe20003f05270 */
[----:B0-----:R-:W-:Y:S01]  /*4c10*/  VIADD R7, R20, 0xffffffff ;  /* 0xffffffff14077836 */ /* 0x001fe20000000000 */
[----:B-1-3--:R-:W-:Y:S01]  /*4c20*/  SHF.R.U64 R0, R4, R27, R5 ;  /* 0x0000001b04007219 */ /* 0x00afe20000001205 */
[----:B------:R-:W-:Y:S01]  /*4c30*/  IMAD.MOV R13, RZ, RZ, -R13 ;  /* 0x000000ffff0d7224 */ /* 0x000fe200078e0a0d */
[----:B------:R-:W-:Y:S01]  /*4c40*/  LOP3.LUT R5, R10, R25, RZ, 0xc0, !PT ;  /* 0x000000190a057212 */ /* 0x000fe200078ec0ff */
[----:B------:R-:W-:Y:S01]  /*4c50*/  IMAD.MOV.U32 R4, RZ, RZ, 0x1 ;  /* 0x00000001ff047424 */ /* 0x000fe200078e00ff */
[----:B------:R-:W-:Y:S01]  /*4c60*/  LOP3.LUT R12, R12, R7, RZ, 0xc0, !PT ;  /* 0x000000070c0c7212 */ /* 0x000fe200078ec0ff */
[----:B------:R-:W-:Y:S02]  /*4c70*/  IMAD.MOV R3, RZ, RZ, -R0 ;  /* 0x000000ffff037224 */ /* 0x000fe400078e0a00 */
[----:B------:R-:W-:Y:S02]  /*4c80*/  IMAD R0, R26, R0, R5 ;  /* 0x000000001a007224 */ /* 0x000fe400078e0205 */
[----:B--2---:R-:W-:-:S02]  /*4c90*/  IMAD R3, R3, R30, R14 ;  /* 0x0000001e03037224 */ /* 0x004fc400078e020e */
[----:B------:R-:W-:Y:S02]  /*4ca0*/  @P0 IMAD R21, R15, R13, R24 ;  /* 0x0000000d0f150224 */ /* 0x000fe400078e0218 */
[----:B------:R-:W-:Y:S01]  /*4cb0*/  IMAD R5, R3, R20, R12 ;  /* 0x0000001403057224 */ /* 0x000fe200078e020c */
[----:B------:R-:W-:Y:S01]  /*4cc0*/  PRMT R3, R4, 0x7610, R3 ;  /* 0x0000761004037816 */ /* 0x000fe20000000003 */
[----:B------:R-:W-:-:S05]  /*4cd0*/  IMAD R0, R0, R31, R21 ;  /* 0x0000001f00007224 */ /* 0x000fca00078e0215 */
[----:B------:R-:W-:Y:S02]  /*4ce0*/  SEL R60, R5, R0, !P0 ;  /* 0x00000000053c7207 */ /* 0x000fe40004000000 */
[----:B------:R-:W-:-:S07]  /*4cf0*/  SEL R0, R0, R5, !P0 ;  /* 0x0000000500007207 */ /* 0x000fce0004000000 */
.L_x_94:
[----:B------:R-:W-:Y:S01]  /*4d00*/  LOP3.LUT P0, RZ, R3, 0xff, RZ, 0xc0, !PT ;  /* 0x000000ff03ff7812 */ /* 0x000fe2000780c0ff */
[----:B------:R-:W-:-:S12]  /*4d10*/  IMAD.MOV.U32 R62, RZ, RZ, R0 ;  /* 0x000000ffff3e7224 */ /* 0x000fd800078e0000 */
[----:B------:R-:W-:Y:S05]  /*4d20*/  @P0 BRA `(.L_x_97) ;  /* 0xffffffc400e40947 */ /* 0x000fea000383ffff */
[----:B------:R-:W-:Y:S05]  /*4d30*/  EXIT ;  /* 0x000000000000794d */ /* 0x000fea0003800000 */
.L_x_8:
[----:B0-----:R-:W-:Y:S01]  /*4d40*/  ULDC.64 UR4, c[0x0][0x650] ;  /* 0x0001940000047ab9 */ /* 0x001fe20000000a00 */
        /* <DEDUP_REMOVED lines=25> */
.L_x_99:
[----:B------:R-:W0:Y:S01]  /*4ee0*/  LDC.64 R28, c[0x0][0x640] ;  /* 0x00019000ff1c7b82 */ /* 0x000e220000000a00 */
[-CC-:B------:R-:W-:Y:S01]  /*4ef0*/  SHF.R.U64 R22, R12, R6.reuse, R13.reuse ;  /* 0x000000060c167219 */ /* 0x180fe2000000120d */
[----:B------:R-:W-:Y:S01]  /*4f00*/  IMAD.MOV.U32 R30, RZ, RZ, 0x1 ;  /* 0x00000001ff1e7424 */ /* 0x000fe200078e00ff */
[----:B------:R-:W-:Y:S02]  /*4f10*/  SHF.R.U32.HI R6, RZ, R6, R13 ;  /* 0x00000006ff067219 */ /* 0x000fe4000001160d */
        /* <DEDUP_REMOVED lines=8> */
[----:B------:R-:W-:Y:S01]  /*4fa0*/  IMAD.IADD R9, R9, 0x1, R11 ;  /* 0x0000000109097824 */ /* 0x000fe200078e020b */
[----:B0-----:R-:W-:-:S04]  /*4fb0*/  ISETP.NE.U32.AND P0, PT, R28, RZ, PT ;  /* 0x000000ff1c00720c */ /* 0x001fc80003f05070 */
[----:B------:R-:W-:Y:S02]  /*4fc0*/  ISETP.NE.AND.EX P0, PT, R29, RZ, PT, P0 ;  /* 0x000000ff1d00720c */ /* 0x000fe40003f05300 */
[----:B------:R-:W0:Y:S01]  /*4fd0*/  LDC R20, c[0x0][0x600] ;  /* 0x00018000ff147b82 */ /* 0x000e220000000800 */
[-CC-:B-1----:R-:W-:Y:S01]  /*4fe0*/  SHF.R.U64 R14, R8, R10.reuse, R9.reuse ;  /* 0x0000000a080e7219 */ /* 0x182fe20000001209 */
[----:B------:R-:W-:Y:S01]  /*4ff0*/  IMAD.MOV.U32 R8, RZ, RZ, -0x1 ;  /* 0xffffffffff087424 */ /* 0x000fe200078e00ff */
[----:B------:R-:W-:-:S05]  /*5000*/  SHF.R.U32.HI R9, RZ, R10, R9 ;  /* 0x0000000aff097219 */ /* 0x000fca0000011609 */
[----:B------:R-:W1:Y:S01]  /*5010*/  LDC R26, c[0x0][0x648] ;  /* 0x00019200ff1a7b82 */ /* 0x000e620000000800 */
[-CC-:B--2---:R-:W-:Y:S02]  /*5020*/  SHF.R.U64 R21, R14, R12.reuse, R9.reuse ;  /* 0x0000000c0e157219 */ /* 0x184fe40000001209 */
[----:B------:R-:W-:-:S05]  /*5030*/  SHF.R.U32.HI R6, RZ, R12, R9 ;  /* 0x0000000cff067219 */ /* 0x000fca0000011609 */
[----:B------:R-:W2:Y:S01]  /*5040*/  LDC R27, c[0x0][0x638] ;  /* 0x00018e00ff1b7b82 */ /* 0x000ea20000000800 */
[-C--:B---3--:R-:W-:Y:S02]  /*5050*/  SHF.L.U32 R8, R8, R25.reuse, RZ ;  /* 0x0000001908087219 */ /* 0x088fe400000006ff */
[-CC-:B------:R-:W-:Y:S02]  /*5060*/  SHF.R.U64 R23, R21, R25.reuse, R6.reuse ;  /* 0x0000001915177219 */ /* 0x180fe40000001206 */
[----:B------:R-:W-:Y:S02]  /*5070*/  LOP3.LUT R32, RZ, R8, RZ, 0x33, !PT ;  /* 0x00000008ff207212 */ /* 0x000fe400078e33ff */
[----:B------:R-:W-:Y:S01]  /*5080*/  SHF.R.U32.HI R9, RZ, R25, R6 ;  /* 0x00000019ff097219 */ /* 0x000fe20000011606 */
[----:B------:R-:W3:Y:S01]  /*5090*/  LDC R31, c[0x0][0x610] ;  /* 0x00018400ff1f7b82 */ /* 0x000ee20000000800 */
[----:B------:R-:W-:Y:S01]  /*50a0*/  IMAD.MOV.U32 R8, RZ, RZ, R23 ;  /* 0x000000ffff087224 */ /* 0x000fe200078e0017 */
[----:B------:R-:W-:Y:S06]  /*50b0*/  @!P0 BRA `(.L_x_100) ;  /* 0x0000000000288947 */ /* 0x000fec0003800000 */
        /* <DEDUP_REMOVED lines=10> */
.L_x_100:
[----:B------:R-:W-:Y:S02]  /*5160*/  ISETP.NE.AND P0, PT, R2, 0x1, PT ;  /* 0x000000010200780c */ /* 0x000fe40003f05270 */
[----:B-1----:R-:W-:Y:S01]  /*5170*/  SHF.R.U64 R6, R8, R26, R9 ;  /* 0x0000001a08067219 */ /* 0x002fe20000001209 */
[----:B0-----:R-:W-:Y:S01]  /*5180*/  VIADD R9, R20, 0xffffffff ;  /* 0xffffffff14097836 */ /* 0x001fe20000000000 */
[----:B------:R-:W-:Y:S02]  /*5190*/  SHF.L.U32 R30, R30, R25, RZ ;  /* 0x000000191e1e7219 */ /* 0x000fe400000006ff */
[----:B------:R-:W-:Y:S01]  /*51a0*/  LOP3.LUT R5, R21, R32, RZ, 0xc0, !PT ;  /* 0x0000002015057212 */ /* 0x000fe200078ec0ff */
[----:B------:R-:W-:-:S04]  /*51b0*/  IMAD.MOV R8, RZ, RZ, -R6 ;  /* 0x000000ffff087224 */ /* 0x000fc800078e0a06 */
[----:B------:R-:W-:Y:S01]  /*51c0*/  IMAD R6, R30, R6, R5 ;  /* 0x000000061e067224 */ /* 0x000fe200078e0205 */
[----:B------:R-:W-:Y:S01]  /*51d0*/  LOP3.LUT R5, R14, R9, RZ, 0xc0, !PT ;  /* 0x000000090e057212 */ /* 0x000fe200078ec0ff */
[----:B------:R-:W-:Y:S02]  /*51e0*/  @P0 IMAD R3, R7, R24, R4 ;  /* 0x0000001807030224 */ /* 0x000fe400078e0204 */
[----:B--2---:R-:W-:Y:S02]  /*51f0*/  IMAD R4, R8, R27, R23 ;  /* 0x0000001b08047224 */ /* 0x004fe400078e0217 */
[----:B---3--:R-:W-:Y:S02]  /*5200*/  IMAD R3, R6, R31, R3 ;  /* 0x0000001f06037224 */ /* 0x008fe400078e0203 */
[----:B------:R-:W-:Y:S02]  /*5210*/  IMAD R4, R4, R20, R5 ;  /* 0x0000001404047224 */ /* 0x000fe400078e0205 */
[----:B------:R-:W-:-:S02]  /*5220*/  IMAD.MOV.U32 R8, RZ, RZ, 0x1 ;  /* 0x00000001ff087424 */ /* 0x000fc400078e00ff */
[----:B------:R-:W-:Y:S01]  /*5230*/  IMAD.MOV.U32 R6, RZ, RZ, R22 ;  /* 0x000000ffff067224 */ /* 0x000fe200078e0016 */
[----:B------:R-:W-:Y:S02]  /*5240*/  SEL R20, R4, R3, !P0 ;  /* 0x0000000304147207 */ /* 0x000fe40004000000 */
[----:B------:R-:W-:-:S07]  /*5250*/  SEL R21, R3, R4, !P0 ;  /* 0x0000000403157207 */ /* 0x000fce0004000000 */
.L_x_98:
[----:B------:R-:W-:-:S08]  /*5260*/  NOP ;  /* 0x0000000000007918 */ /* 0x000fd00000000000 */
[----:B------:R-:W0:-:S00]  /*5270*/  USETMAXREG.DEALLOC.CTAPOOL 0x28 ;  /* 0x00000028000079c8 */ /* 0x000e0000080e0500 */
[----:B0-----:R-:W-:-:S13]  /*5280*/  ISETP.NE.AND P0, PT, R0, RZ, PT ;  /* 0x000000ff0000720c */ /* 0x001fda0003f05270 */
[----:B------:R-:W-:Y:S05]  /*5290*/  @P0 EXIT ;  /* 0x000000000000094d */ /* 0x000fea0003800000 */
[----:B------:R-:W-:Y:S01]  /*52a0*/  LOP3.LUT P0, RZ, R8, 0xff, RZ, 0xc0, !PT ;  /* 0x000000ff08ff7812 */ /* 0x000fe2000780c0ff */
[----:B------:R-:W-:Y:S02]  /*52b0*/  IMAD.MOV.U32 R0, RZ, RZ, 0x1 ;  /* 0x00000001ff007424 */ /* 0x000fe400078e00ff */
[----:B------:R-:W-:-:S10]  /*52c0*/  IMAD.MOV.U32 R3, RZ, RZ, RZ ;  /* 0x000000ffff037224 */ /* 0x000fd400078e00ff */
[----:B------:R-:W-:Y:S05]  /*52d0*/  @!P0 BRA `(.L_x_101) ;  /* 0x0000000c00448947 */ /* 0x000fea0003800000 */
[----:B------:R-:W0:Y:S01]  /*52e0*/  LDC R0, c[0x0][0x28c] ;  /* 0x0000a300ff007b82 */ /* 0x000e220000000800 */
[----:B------:R-:W1:Y:S01]  /*52f0*/  S2R R12, SR_CgaCtaId ;  /* 0x00000000000c7919 */ /* 0x000e620000008800 */
[----:B------:R-:W-:Y:S01]  /*5300*/  ULDC UR5, c[0x0][0x600] ;  /* 0x0001800000057ab9 */ /* 0x000fe20000000800 */
[----:B------:R-:W-:Y:S01]  /*5310*/  ULDC UR4, c[0x0][0xc] ;  /* 0x0000030000047ab9 */ /* 0x000fe20000000800 */
[----:B------:R-:W-:Y:S01]  /*5320*/  UIADD3 UR16, UR5, -0x1, URZ ;  /* 0xffffffff05107890 */ /* 0x000fe2000fffe03f */
[----:B------:R-:W-:Y:S01]  /*5330*/  BSSY B0, `(.L_x_101) ;  /* 0x00000cb000007945 */ /* 0x000fe20003800000 */
[----:B------:R-:W-:Y:S01]  /*5340*/  ULDC UR6, c[0x0][0x658] ;  /* 0x0001960000067ab9 */ /* 0x000fe20000000800 */
[----:B------:R-:W-:Y:S01]  /*5350*/  ULDC UR5, c[0x0][0x10] ;  /* 0x0000040000057ab9 */ /* 0x000fe20000000800 */
[----:B------:R-:W-:Y:S01]  /*5360*/  UMOV UR7, 0xffffffff ;  /* 0xffffffff00077882 */ /* 0x000fe20000000000 */
[----:B------:R-:W-:Y:S01]  /*5370*/  UMOV UR8, 0x1 ;  /* 0x0000000100087882 */ /* 0x000fe20000000000 */
[----:B------:R-:W-:Y:S01]  /*5380*/  UIMAD.WIDE.U32 UR4, UR4, UR5, URZ ;  /* 0x00000005040472a5 */ /* 0x000fe2000f8e003f */
[----:B------:R-:W-:Y:S01]  /*5390*/  IMAD.MOV.U32 R9, RZ, RZ, 0x1 ;  /* 0x00000001ff097424 */ /* 0x000fe200078e00ff */
[----:B------:R-:W-:Y:S01]  /*53a0*/  USHF.L.U32 UR7, UR7, UR6, URZ ;  /* 0x0000000607077299 */ /* 0x000fe2000800063f */
[----:B------:R-:W-:Y:S01]  /*53b0*/  LOP3.LUT R8, R19, 0x2, RZ, 0xfc, !PT ;  /* 0x0000000213087812 */ /* 0x000fe200078efcff */
[----:B------:R-:W-:-:S02]  /*53c0*/  USHF.L.U32 UR18, UR8, UR6, URZ ;  /* 0x0000000608127299 */ /* 0x000fc4000800063f */
[----:B------:R-:W-:Y:S01]  /*53d0*/  ULOP3.LUT UR17, URZ, UR7, URZ, 0x33, !UPT ;  /* 0x000000073f117292 */ /* 0x000fe2000f8e333f */
[----:B------:R-:W-:Y:S01]  /*53e0*/  ULDC UR6, c[0x0][0x14] ;  /* 0x0000050000067ab9 */ /* 0x000fe20000000800 */
[----:B------:R-:W-:Y:S01]  /*53f0*/  ULDC.64 UR22, c[0x0][0x198] ;  /* 0x0000660000167ab9 */ /* 0x000fe20000000a00 */
[----:B------:R-:W-:Y:S02]  /*5400*/  UIMAD.WIDE.U32 UR20, UR4, UR6, URZ ;  /* 0x00000006041472a5 */ /* 0x000fe4000f8e003f */
[----:B------:R-:W-:Y:S01]  /*5410*/  UIMAD UR13, UR5, UR6, URZ ;  /* 0x00000006050d72a4 */ /* 0x000fe2000f8e023f */
[----:B0-----:R-:W-:-:S03]  /*5420*/  VIADD R0, R0, 0xf ;  /* 0x0000000f00007836 */ /* 0x001fc60000000000 */
[----:B------:R-:W-:Y:S02]  /*5430*/  UIADD3 UR13, UR21, UR13, URZ ;  /* 0x0000000d150d7290 */ /* 0x000fe4000fffe03f */
[----:B------:R-:W-:-:S04]  /*5440*/  SHF.R.S32.HI R3, RZ, 0x1f, R0 ;  /* 0x0000001fff037819 */ /* 0x000fc80000011400 */
[----:B------:R-:W-:Y:S01]  /*5450*/  LEA.HI R10, R3, R0, RZ, 0x4 ;  /* 0x00000000030a7211 */ /* 0x000fe200078f20ff */
[C---:B-1----:R-:W-:Y:S02]  /*5460*/  IMAD.SHL.U32 R11, R12.reuse, 0x10, RZ ;  /* 0x000000100c0b7824 */ /* 0x042fe400078e00ff */
[----:B------:R-:W-:Y:S01]  /*5470*/  IMAD.SHL.U32 R12, R12, 0x100, RZ ;  /* 0x000001000c0c7824 */ /* 0x000fe200078e00ff */
[----:B------:R-:W-:Y:S01]  /*5480*/  SHF.R.S32.HI R10, RZ, 0x4, R10 ;  /* 0x00000004ff0a7819 */ /* 0x000fe2000001140a */
[----:B------:R-:W-:Y:S01]  /*5490*/  IMAD.MOV.U32 R0, RZ, RZ, 0x1 ;  /* 0x00000001ff007424 */ /* 0x000fe200078e00ff */
[----:B------:R-:W-:Y:S01]  /*54a0*/  LOP3.LUT R11, R11, 0x10, RZ, 0xc0, !PT ;  /* 0x000000100b0b7812 */ /* 0x000fe200078ec0ff */
[----:B------:R-:W-:Y:S01]  /*54b0*/  IMAD.MOV.U32 R3, RZ, RZ, RZ ;  /* 0x000000ffff037224 */ /* 0x000fe200078e00ff */
[----:B------:R-:W-:Y:S01]  /*54c0*/  LOP3.LUT R12, R12, 0x100, RZ, 0xc0, !PT ;  /* 0x000001000c0c7812 */ /* 0x000fe200078ec0ff */
[----:B------:R-:W-:-:S07]  /*54d0*/  VIADD R13, R10, 0x1 ;  /* 0x000000010a0d7836 */ /* 0x000fce0000000000 */
.L_x_112:
[----:B------:R-:W-:-:S03]  /*54e0*/  UMOV UR4, 0xffffffff ;  /* 0xffffffff00047882 */ /* 0x000fc60000000000 */
[----:B------:R-:W-:Y:S05]  /*54f0*/  BRA.DIV UR4, `(.L_x_102) ;  /* 0x0000001a049c7947 */ /* 0x000fea000b800000 */
[----:B------:R-:W-:-:S13]  /*5500*/  ELECT P6, URZ, PT ;  /* 0x00000000003f782f */ /* 0x000fda00038c0000 */
.L_x_144:
[----:B------:R-:W0:Y:S01]  /*5510*/  LDC R4, c[0x0][0x28c] ;  /* 0x0000a300ff047b82 */ /* 0x000e220000000800 */
[----:B------:R-:W-:Y:S01]  /*5520*/  BSSY B1, `(.L_x_103) ;  /* 0x0000038000017945 */ /* 0x000fe20003800000 */
[----:B0-----:R-:W-:-:S13]  /*5530*/  ISETP.LT.OR P6, PT, R4, 0x1, !P6 ;  /* 0x000000010400780c */ /* 0x001fda00077c1670 */
[----:B------:R-:W-:Y:S05]  /*5540*/  @P6 BRA `(.L_x_104) ;  /* 0x0000000000d46947 */ /* 0x000fea0003800000 */
[----:B------:R-:W-:Y:S02]  /*5550*/  IMAD R20, R20, 0x20, R11 ;  /* 0x0000002014147824 */ /* 0x000fe400078e020b */
[----:B------:R-:W-:Y:S02]  /*5560*/  IMAD.SHL.U32 R21, R21, 0x100, RZ ;  /* 0x0000010015157824 */ /* 0x000fe400078e00ff */
[----:B------:R-:W-:Y:S02]  /*5570*/  IMAD.MOV.U32 R24, RZ, RZ, RZ ;  /* 0x000000ffff187224 */ /* 0x000fe400078e00ff */
[----:B------:R-:W-:Y:S02]  /*5580*/  IMAD.MOV.U32 R4, RZ, RZ, R13 ;  /* 0x000000ffff047224 */ /* 0x000fe400078e000d */
[----:B------:R-:W-:Y:S02]  /*5590*/  IMAD.MOV.U32 R5, RZ, RZ, R0 ;  /* 0x000000ffff057224 */ /* 0x000fe400078e0000 */
[----:B------:R-:W-:-:S07]  /*55a0*/  IMAD.MOV.U32 R7, RZ, RZ, R3 ;  /* 0x000000ffff077224 */ /* 0x000fce00078e0003 */
.L_x_107:
[----:B------:R-:W0:Y:S01]  /*55b0*/  S2R R15, SR_CgaCtaId ;  /* 0x00000000000f7919 */ /* 0x000e220000008800 */
[----:B------:R-:W-:Y:S02]  /*55c0*/  MOV R14, 0x400 ;  /* 0x00000400000e7802 */ /* 0x000fe40000000f00 */
[----:B------:R-:W-:Y:S02]  /*55d0*/  LOP3.LUT P1, RZ, R18, 0x7f, RZ, 0xc0, !PT ;  /* 0x0000007f12ff7812 */ /* 0x000fe4000782c0ff */
[----:B0-----:R-:W-:Y:S02]  /*55e0*/  LEA R22, R15, R14, 0x18 ;  /* 0x0000000e0f167211 */ /* 0x001fe400078ec0ff */
[----:B------:R-:W-:-:S09]  /*55f0*/  SHF.L.U32 R14, R5, 0x1f, RZ ;  /* 0x0000001f050e7819 */ /* 0x000fd200000006ff */
[----:B------:R-:W0:Y:S01]  /*5600*/  @!P1 LDC R15, c[0x0][0x500] ;  /* 0x00014000ff0f9b82 */ /* 0x000e220000000800 */
[----:B------:R-:W-:-:S04]  /*5610*/  IMAD R23, R7, 0x8, R22 ;  /* 0x0000000807177824 */ /* 0x000fc800078e0216 */
[----:B------:R-:W1:Y:S02]  /*5620*/  SYNCS.PHASECHK.TRANS64.TRYWAIT P0, [R23+URZ+0xc8], R14 ;  /* 0x0000c80e170075a7 */ /* 0x000e64000800017f */
[----:B-1----:R-:W-:Y:S05]  /*5630*/  @!P0 BRA `(.L_x_105) ;  /* 0x00000018006c8947 */ /* 0x002fea0003800000 */
.L_x_145:
[----:B-1----:R-:W-:Y:S01]  /*5640*/  PRMT R14, R8, 0x9910, RZ ;  /* 0x00009910080e7816 */ /* 0x002fe200000000ff */
[----:B0-----:R0:W-:Y:S03]  /*5650*/  @!P1 SYNCS.ARRIVE.TRANS64 RZ, [R23+URZ], R15 ;  /* 0x0000000f17ff99a7 */ /* 0x0011e6000800003f */
[----:B------:R-:W-:-:S13]  /*5660*/  ISETP.NE.AND P0, PT, R14, 0x2, PT ;  /* 0x000000020e00780c */ /* 0x000fda0003f05270 */
[----:B0-----:R-:W-:Y:S05]  /*5670*/  @P0 BRA `(.L_x_106) ;  /* 0x0000000000040947 */ /* 0x001fea0003800000 */
[----:B------:R-:W-:Y:S01]  /*5680*/  BPT.TRAP 0x1 ;  /* 0x000000040000795c */ /* 0x000fe20000300000 */
.L_x_106:
[----:B------:R-:W-:Y:S01]  /*5690*/  IMAD R14, R7, 0x200, R12 ;  /* 0x00000200070e7824 */ /* 0x000fe200078e020c */
[----:B------:R-:W-:Y:S01]  /*56a0*/  R2UR UR9, R23 ;  /* 0x00000000170972ca */ /* 0x000fe200000e0000 */
[--C-:B------:R-:W-:Y:S01]  /*56b0*/  IMAD R15, R7, 0x2000, R22.reuse ;  /* 0x00002000070f7824 */ /* 0x100fe200078e0216 */
[----:B------:R-:W-:Y:S01]  /*56c0*/  UIADD3 UR4, UP0, UR22, 0xf0, URZ ;  /* 0x000000f016047890 */ /* 0x000fe2000ff1e03f */
[----:B------:R-:W-:Y:S01]  /*56d0*/  IMAD R14, R14, 0x2, R22 ;  /* 0x000000020e0e7824 */ /* 0x000fe200078e0216 */
[----:B------:R-:W-:Y:S01]  /*56e0*/  R2UR UR11, R21 ;  /* 0x00000000150b72ca */ /* 0x000fe200000e0000 */
[----:B------:R-:W-:Y:S01]  /*56f0*/  VIADD R4, R4, 0xffffffff ;  /* 0xffffffff04047836 */ /* 0x000fe20000000000 */
[----:B------:R-:W-:Y:S01]  /*5700*/  R2UR UR5, R15 ;  /* 0x000000000f0572ca */ /* 0x000fe200000e0000 */
[----:B------:R-:W-:Y:S01]  /*5710*/  UIADD3 UR24, UP1, UR22, 0x1f0, URZ ;  /* 0x000001f016187890 */ /* 0x000fe2000ff3e03f */
[----:B------:R-:W-:Y:S01]  /*5720*/  R2UR UR8, R14 ;  /* 0x000000000e0872ca */ /* 0x000fe200000e0000 */
[----:B------:R-:W-:Y:S01]  /*5730*/  VIADD R7, R7, 0x1 ;  /* 0x0000000107077836 */ /* 0x000fe20000000000 */
[----:B------:R-:W-:Y:S01]  /*5740*/  R2UR UR10, R24 ;  /* 0x00000000180a72ca */ /* 0x000fe200000e0000 */
[----:B------:R-:W-:Y:S01]  /*5750*/  UIADD3.X UR25, URZ, UR23, URZ, UP1, !UPT ;  /* 0x000000173f197290 */ /* 0x000fe20008ffe43f */
[----:B------:R-:W-:Y:S01]  /*5760*/  R2UR UR12, R6 ;  /* 0x00000000060c72ca */ /* 0x000fe200000e0000 */
[----:B------:R-:W-:Y:S01]  /*5770*/  UMOV UR6, 0x0 ;  /* 0x0000000000067882 */ /* 0x000fe20000000000 */
[----:B------:R-:W-:Y:S01]  /*5780*/  R2UR UR19, R20 ;  /* 0x00000000141372ca */ /* 0x000fe200000e0000 */
[----:B------:R-:W-:Y:S01]  /*5790*/  UMOV UR7, 0x10000000 ;  /* 0x1000000000077882 */ /* 0x000fe20000000000 */
[----:B------:R-:W-:Y:S01]  /*57a0*/  ISETP.GT.AND P1, PT, R4, 0x1, PT ;  /* 0x000000010400780c */ /* 0x000fe20003f24270 */
[----:B------:R-:W-:Y:S01]  /*57b0*/  UMOV UR26, 0x30000 ;  /* 0x00030000001a7882 */ /* 0x000fe20000000000 */
[C---:B------:R-:W-:Y:S01]  /*57c0*/  ISETP.NE.AND P0, PT, R7.reuse, 0x19, PT ;  /* 0x000000190700780c */ /* 0x040fe20003f05270 */
[----:B------:R-:W-:Y:S01]  /*57d0*/  UIADD3 UR14, UR5, 0x280, URZ ;  /* 0x00000280050e7890 */ /* 0x000fe2000fffe03f */
[----:B------:R-:W-:Y:S01]  /*57e0*/  VIADD R24, R24, 0x10 ;  /* 0x0000001018187836 */ /* 0x000fe20000000000 */
[----:B------:R-:W-:Y:S01]  /*57f0*/  UIADD3.X UR5, URZ, UR23, URZ, UP0, !UPT ;  /* 0x000000173f057290 */ /* 0x000fe200087fe43f */
[----:B------:R-:W-:Y:S01]  /*5800*/  SEL R14, RZ, 0x1, P0 ;  /* 0x00000001ff0e7807 */ /* 0x000fe20000000000 */
[----:B------:R-:W-:Y:S01]  /*5810*/  UIADD3 UR15, UR8, 0x32280, URZ ;  /* 0x00032280080f7890 */ /* 0x000fe2000fffe03f */
[----:B------:R-:W-:-:S02]  /*5820*/  SEL R7, R7, RZ, P0 ;  /* 0x000000ff07077207 */ /* 0x000fc40000000000 */
[----:B------:R-:W-:Y:S01]  /*5830*/  UMOV UR8, UR14 ;  /* 0x0000000e00087c82 */ /* 0x000fe20008000000 */
[----:B------:R-:W-:-:S03]  /*5840*/  LOP3.LUT R5, R5, R14, RZ, 0x3c, !PT ;  /* 0x0000000e05057212 */ /* 0x000fc600078e3cff */
[----:B------:R0:W-:Y:S02]  /*5850*/  UTMALDG.3D [UR8], [UR4], desc[UR6] ;  /* 0x00000608040075b4 */ /* 0x0001e40008011000 */
[----:B0-----:R-:W-:Y:S01]  /*5860*/  UMOV UR8, UR15 ;  /* 0x0000000f00087c82 */ /* 0x001fe20008000000 */
[----:B------:R-:W-:Y:S02]  /*5870*/  UMOV UR11, UR19 ;  /* 0x00000013000b7c82 */ /* 0x000fe40008000000 */
[----:B------:R0:W-:Y:S02]  /*5880*/  UTMALDG.3D.MULTICAST [UR8], [UR24], UR26, desc[UR6] ;  /* 0x00000608180073b4 */ /* 0x0001e4000801181a */
[----:B0-----:R-:W-:Y:S05]  /*5890*/  @P1 BRA `(.L_x_107) ;  /* 0xfffffffc00441947 */ /* 0x001fea000383ffff */
.L_x_104:
[----:B------:R-:W-:Y:S05]  /*58a0*/  BSYNC B1 ;  /* 0x0000000000017941 */ /* 0x000fea0003800000 */
.L_x_103:
[----:B------:R-:W-:Y:S01]  /*58b0*/  LOP3.LUT P1, RZ, R9, 0xff, RZ, 0xc0, !PT ;  /* 0x000000ff09ff7812 */ /* 0x000fe2000782c0ff */
[C---:B------:R-:W-:Y:S01]  /*58c0*/  IMAD.IADD R6, R10.reuse, 0x1, R3 ;  /* 0x000000010a067824 */ /* 0x040fe200078e0203 */
[----:B------:R-:W-:Y:S01]  /*58d0*/  ULDC.64 UR4, c[0x0][0x650] ;  /* 0x0001940000047ab9 */ /* 0x000fe20000000a00 */
[----:B------:R-:W-:Y:S01]  /*58e0*/  ISETP.GE.U32.AND P2, PT, R10, 0x19, PT ;  /* 0x000000190a00780c */ /* 0x000fe20003f46070 */
[----:B------:R-:W-:Y:S01]  /*58f0*/  BSSY B1, `(.L_x_108) ;  /* 0x000006c000017945 */ /* 0x000fe20003800000 */
[----:B------:R-:W-:Y:S01]  /*5900*/  IMAD.MOV.U32 R21, RZ, RZ, -0x1 ;  /* 0xffffffffff157424 */ /* 0x000fe200078e00ff */
[----:B------:R-:W-:Y:S01]  /*5910*/  ISETP.GT.U32.AND P0, PT, R6, 0x18, PT ;  /* 0x000000180600780c */ /* 0x000fe20003f04070 */
[----:B------:R-:W-:Y:S01]  /*5920*/  IMAD.MOV.U32 R20, RZ, RZ, -0x1 ;  /* 0xffffffffff147424 */ /* 0x000fe200078e00ff */
[----:B------:R-:W-:Y:S02]  /*5930*/  PRMT R9, RZ, 0x7610, R9 ;  /* 0x00007610ff097816 */ /* 0x000fe40000000009 */
[----:B------:R-:W-:-:S03]  /*5940*/  ISETP.LT.U32.AND P0, PT, R10, 0x19, P0 ;  /* 0x000000190a00780c */ /* 0x000fc60000701070 */
[----:B------:R-:W0:Y:S01]  /*5950*/  @P1 S2R R5, SR_CgaCtaId ;  /* 0x0000000000051919 */ /* 0x000e220000008800 */
[----:B------:R-:W-:-:S04]  /*5960*/  @P1 MOV R4, 0x400 ;  /* 0x0000040000041802 */ /* 0x000fc80000000f00 */
[----:B0-----:R-:W-:Y:S01]  /*5970*/  @P1 LEA R3, R5, R4, 0x18 ;  /* 0x0000000405031211 */ /* 0x001fe200078ec0ff */
[----:B------:R-:W-:-:S03]  /*5980*/  IMAD.WIDE.U32 R4, R6, 0x51eb851f, RZ ;  /* 0x51eb851f06047825 */ /* 0x000fc600078e00ff */
[----:B------:R0:W-:Y:S01]  /*5990*/  @P1 SYNCS.ARRIVE.TRANS64.A1T0 RZ, [R3+URZ+0x1a8], RZ ;  /* 0x0001a8ff03ff19a7 */ /* 0x0001e2000810003f */
[----:B------:R-:W-:Y:S02]  /*59a0*/  IADD3 R16, P1, R16, UR20, RZ ;  /* 0x0000001410107c10 */ /* 0x000fe4000ff3e0ff */
[----:B------:R-:W-:Y:S02]  /*59b0*/  SHF.R.U32.HI R5, RZ, 0x3, R5 ;  /* 0x00000003ff057819 */ /* 0x000fe40000011605 */
[----:B------:R-:W-:Y:S02]  /*59c0*/  IADD3.X R17, R17, UR13, RZ, P1, !PT ;  /* 0x0000000d11117c10 */ /* 0x000fe40008ffe4ff */
[----:B------:R-:W-:Y:S02]  /*59d0*/  PRMT R4, RZ, 0x7610, R4 ;  /* 0x00007610ff047816 */ /* 0x000fe40000000004 */
[----:B0-----:R-:W-:Y:S02]  /*59e0*/  SEL R3, RZ, 0x1, !P0 ;  /* 0x00000001ff037807 */ /* 0x001fe40004000000 */
[----:B------:R-:W-:-:S02]  /*59f0*/  ISETP.GE.U32.AND P0, PT, R16, UR4, PT ;  /* 0x0000000410007c0c */ /* 0x000fc4000bf06070 */
[----:B------:R-:W-:Y:S01]  /*5a00*/  LOP3.LUT R0, R0, R3, RZ, 0x3c, !PT ;  /* 0x0000000300007212 */ /* 0x000fe200078e3cff */
[----:B------:R-:W-:Y:S01]  /*5a10*/  IMAD R3, R5, -0x19, R6 ;  /* 0xffffffe705037824 */ /* 0x000fe200078e0206 */
[----:B------:R-:W-:Y:S01]  /*5a20*/  ISETP.GE.U32.AND.EX P0, PT, R17, UR5, PT, P0 ;  /* 0x0000000511007c0c */ /* 0x000fe2000bf06100 */
[----:B------:R-:W-:Y:S01]  /*5a30*/  IMAD.MOV.U32 R6, RZ, RZ, -0x1 ;  /* 0xffffffffff067424 */ /* 0x000fe200078e00ff */
[----:B------:R-:W-:-:S11]  /*5a40*/  @P2 LOP3.LUT R0, R0, 0x1, R5, 0x78, !PT ;  /* 0x0000000100002812 */ /* 0x000fd600078e7805 */
[----:B------:R-:W-:Y:S05]  /*5a50*/  @P0 BRA `(.L_x_109) ;  /* 0x0000000400540947 */ /* 0x000fea0003800000 */
[----:B------:R-:W0:Y:S01]  /*5a60*/  S2R R15, SR_CTAID.X ;  /* 0x00000000000f7919 */ /* 0x000e220000002500 */
[----:B------:R-:W-:Y:S01]  /*5a70*/  ULDC.64 UR4, c[0x0][0x628] ;  /* 0x00018a0000047ab9 */ /* 0x000fe20000000a00 */
[----:B------:R-:W-:Y:S01]  /*5a80*/  ULDC UR7, c[0x0][0x630] ;  /* 0x00018c0000077ab9 */ /* 0x000fe20000000800 */
[----:B------:R-:W-:Y:S01]  /*5a90*/  ISETP.NE.U32.AND P0, PT, RZ, UR4, PT ;  /* 0x00000004ff007c0c */ /* 0x000fe2000bf05070 */
[----:B------:R-:W1:Y:S01]  /*5aa0*/  S2R R20, SR_CTAID.Y ;  /* 0x0000000000147919 */ /* 0x000e620000002600 */
[----:B------:R-:W-:Y:S01]  /*5ab0*/  ULDC UR8, c[0x0][0x150] ;  /* 0x0000540000087ab9 */ /* 0x000fe20000000800 */
[----:B------:R-:W-:Y:S01]  /*5ac0*/  IMAD.MOV.U32 R4, RZ, RZ, R16 ;  /* 0x000000ffff047224 */ /* 0x000fe200078e0010 */
[----:B------:R-:W-:Y:S01]  /*5ad0*/  ISETP.NE.AND.EX P0, PT, RZ, UR5, PT, P0 ;  /* 0x00000005ff007c0c */ /* 0x000fe2000bf05300 */
[----:B------:R-:W-:Y:S01]  /*5ae0*/  IMAD.MOV.U32 R5, RZ, RZ, R17 ;  /* 0x000000ffff057224 */ /* 0x000fe200078e0011 */
[----:B0-----:R-:W-:-:S11]  /*5af0*/  I2FP.F32.U32 R22, R15 ;  /* 0x0000000f00167245 */ /* 0x001fd60000201000 */
[----:B------:R-:W-:Y:S05]  /*5b00*/  @!P0 BRA `(.L_x_110) ;  /* 0x0000000000288947 */ /* 0x000fea0003800000 */
[----:B------:R-:W-:Y:S02]  /*5b10*/  ULDC UR6, c[0x0][0x634] ;  /* 0x00018d0000067ab9 */ /* 0x000fe40000000800 */
[----:B------:R-:W-:-:S05]  /*5b20*/  IADD3 R5, P0, R16, UR6, RZ ;  /* 0x0000000610057c10 */ /* 0x000fca000ff1e0ff */
[----:B------:R-:W-:-:S04]  /*5b30*/  IMAD.X R21, RZ, RZ, R17, P0 ;  /* 0x000000ffff157224 */ /* 0x000fc800000e0611 */
[----:B------:R-:W-:-:S04]  /*5b40*/  IMAD.WIDE.U32 R6, R21, UR4, RZ ;  /* 0x0000000415067c25 */ /* 0x000fc8000f8e00ff */
[----:B------:R-:W-:-:S04]  /*5b50*/  IMAD.WIDE.U32 R6, P0, R5, UR5, R6 ;  /* 0x0000000505067c25 */ /* 0x000fc8000f800006 */
[----:B------:R-:W-:-:S04]  /*5b60*/  IMAD.WIDE.U32 R4, R5, UR4, RZ ;  /* 0x0000000405047c25 */ /* 0x000fc8000f8e00ff */
[----:B------:R-:W-:Y:S01]  /*5b70*/  IMAD.MOV.U32 R4, RZ, RZ, R7 ;  /* 0x000000ffff047224 */ /* 0x000fe200078e0007 */
[----:B------:R-:W-:Y:S01]  /*5b80*/  IADD3 RZ, P1, R5, R6, RZ ;  /* 0x0000000605ff7210 */ /* 0x000fe20007f3e0ff */
[----:B------:R-:W-:-:S04]  /*5b90*/  IMAD.X R5, RZ, RZ, RZ, P0 ;  /* 0x000000ffff057224 */ /* 0x000fc800000e06ff */
[----:B------:R-:W-:-:S08]  /*5ba0*/  IMAD.WIDE.U32.X R4, R21, UR5, R4, P1 ;  /* 0x0000000515047c25 */ /* 0x000fd000088e0404 */
.L_x_110:
[--C-:B------:R-:W-:Y:S01]  /*5bb0*/  SHF.R.U64 R14, R4, UR7, R5.reuse ;  /* 0x00000007040e7c19 */ /* 0x100fe20008001205 */
[----:B------:R-:W-:Y:S01]  /*5bc0*/  FMUL R22, R22, UR8 ;  /* 0x0000000816167c20 */ /* 0x000fe20008400000 */
[----:B------:R-:W-:Y:S01]  /*5bd0*/  SHF.R.U32.HI R4, RZ, UR7, R5 ;  /* 0x00000007ff047c19 */ /* 0x000fe20008011605 */
[----:B------:R-:W0:Y:S01]  /*5be0*/  LDC R6, c[0x0][0x144] ;  /* 0x00005100ff067b82 */ /* 0x000e220000000800 */
[----:B------:R-:W-:Y:S01]  /*5bf0*/  IADD3 R5, P0, RZ, -R14, RZ ;  /* 0x8000000eff057210 */ /* 0x000fe20007f1e0ff */
[----:B------:R-:W-:Y:S01]  /*5c00*/  ULDC UR6, c[0x0][0x154] ;  /* 0x0000550000067ab9 */ /* 0x000fe20000000800 */
[----:B-1----:R-:W-:Y:S01]  /*5c10*/  I2FP.F32.U32 R7, R20 ;  /* 0x0000001400077245 */ /* 0x002fe20000201000 */
[----:B------:R-:W1:Y:S01]  /*5c20*/  F2I.U32.TRUNC.NTZ R22, R22 ;  /* 0x0000001600167305 */ /* 0x000e62000020f000 */
[----:B------:R-:W-:Y:S01]  /*5c30*/  ULDC.64 UR4, c[0x0][0x620] ;  /* 0x0001880000047ab9 */ /* 0x000fe20000000a00 */
[----:B------:R-:W-:Y:S01]  /*5c40*/  IMAD.X R4, RZ, RZ, ~R4, P0 ;  /* 0x000000ffff047224 */ /* 0x000fe200000e0e04 */
[----:B------:R-:W-:Y:S01]  /*5c50*/  ISETP.NE.AND P2, PT, R2, 0x1, PT ;  /* 0x000000010200780c */ /* 0x000fe20003f45270 */
[----:B------:R-:W-:Y:S01]  /*5c60*/  FMUL R23, R7, UR6 ;  /* 0x0000000607177c20 */ /* 0x000fe20008400000 */
[----:B------:R-:W2:Y:S01]  /*5c70*/  LDC R25, c[0x0][0x148] ;  /* 0x00005200ff197b82 */ /* 0x000ea20000000800 */
[----:B------:R-:W-:Y:S01]  /*5c80*/  IMAD R4, R4, UR4, RZ ;  /* 0x0000000404047c24 */ /* 0x000fe2000f8e02ff */
[----:B------:R-:W-:-:S02]  /*5c90*/  ULDC.64 UR6, c[0x0][0x640] ;  /* 0x0001900000067ab9 */ /* 0x000fc40000000a00 */
[----:B------:R-:W-:Y:S01]  /*5ca0*/  ISETP.NE.U32.AND P0, PT, RZ, UR6, PT ;  /* 0x00000006ff007c0c */ /* 0x000fe2000bf05070 */
[----:B------:R-:W3:Y:S01]  /*5cb0*/  F2I.U32.TRUNC.NTZ R23, R23 ;  /* 0x0000001700177305 */ /* 0x000ee2000020f000 */
[C---:B------:R-:W-:Y:S02]  /*5cc0*/  IMAD R7, R5.reuse, UR5, R4 ;  /* 0x0000000505077c24 */ /* 0x040fe4000f8e0204 */
[----:B------:R-:W-:Y:S01]  /*5cd0*/  IMAD.WIDE.U32 R4, R5, UR4, R16 ;  /* 0x0000000405047c25 */ /* 0x000fe2000f8e0010 */
[----:B------:R-:W-:Y:S01]  /*5ce0*/  ULDC UR4, c[0x0][0x618] ;  /* 0x0001860000047ab9 */ /* 0x000fe20000000800 */
[----:B------:R-:W-:Y:S02]  /*5cf0*/  ISETP.NE.AND.EX P0, PT, RZ, UR7, PT, P0 ;  /* 0x00000007ff007c0c */ /* 0x000fe4000bf05300 */
[----:B------:R-:W-:Y:S02]  /*5d00*/  IMAD.IADD R5, R5, 0x1, R7 ;  /* 0x0000000105057824 */ /* 0x000fe400078e0207 */
[----:B-1----:R-:W-:-:S03]  /*5d10*/  IMAD.MOV R22, RZ, RZ, -R22 ;  /* 0x000000ffff167224 */ /* 0x002fc600078e0a16 */
[----:B------:R-:W-:Y:S01]  /*5d20*/  SHF.R.U64 R21, R4, UR4, R5 ;  /* 0x0000000404157c19 */ /* 0x000fe20008001205 */
[----:B0-----:R-:W-:Y:S01]  /*5d30*/  IMAD R15, R6, R22, R15 ;  /* 0x00000016060f7224 */ /* 0x001fe200078e020f */
[----:B------:R-:W-:Y:S01]  /*5d40*/  SHF.R.U32.HI R4, RZ, UR4, R5 ;  /* 0x00000004ff047c19 */ /* 0x000fe20008011605 */
[----:B------:R-:W-:Y:S01]  /*5d50*/  ULDC UR4, c[0x0][0x608] ;  /* 0x0001820000047ab9 */ /* 0x000fe20000000800 */
[----:B---3--:R-:W-:Y:S02]  /*5d60*/  IMAD.MOV R6, RZ, RZ, -R23 ;  /* 0x000000ffff067224 */ /* 0x008fe400078e0a17 */
[--C-:B------:R-:W-:Y:S02]  /*5d70*/  SHF.R.U64 R22, R21, UR4, R4.reuse ;  /* 0x0000000415167c19 */ /* 0x100fe40008001204 */
[----:B------:R-:W-:Y:S01]  /*5d80*/  SHF.R.U32.HI R5, RZ, UR4, R4 ;  /* 0x00000004ff057c19 */ /* 0x000fe20008011604 */
[----:B------:R-:W-:Y:S01]  /*5d90*/  ULDC UR4, c[0x0][0x658] ;  /* 0x0001960000047ab9 */ /* 0x000fe20000000800 */
[----:B--2---:R-:W-:-:S02]  /*5da0*/  @P2 IMAD R15, R25, R6, R20 ;  /* 0x00000006190f2224 */ /* 0x004fc400078e0214 */
[--C-:B------:R-:W-:Y:S02]  /*5db0*/  SHF.R.U64 R20, R22, UR4, R5.reuse ;  /* 0x0000000416147c19 */ /* 0x100fe40008001205 */
[----:B------:R-:W-:-:S03]  /*5dc0*/  SHF.R.U32.HI R23, RZ, UR4, R5 ;  /* 0x00000004ff177c19 */ /* 0x000fc60008011605 */
[----:B------:R-:W-:Y:S02]  /*5dd0*/  IMAD.MOV.U32 R6, RZ, RZ, R20 ;  /* 0x000000ffff067224 */ /* 0x000fe400078e0014 */
[----:B------:R-:W-:Y:S01]  /*5de0*/  IMAD.MOV.U32 R5, RZ, RZ, R23 ;  /* 0x000000ffff057224 */ /* 0x000fe200078e0017 */
[----:B------:R-:W-:Y:S06]  /*5df0*/  @!P0 BRA `(.L_x_111) ;  /* 0x00000000002c8947 */ /* 0x000fec0003800000 */
        /* <DEDUP_REMOVED lines=9> */
[----:B------:R-:W-:-:S04]  /*5e90*/  IMAD.WIDE.U32.X R4, R23, UR7, R4, P1 ;  /* 0x0000000717047c25 */ /* 0x000fc800088e0404 */
[----:B------:R-:W-:-:S07]  /*5ea0*/  IMAD.MOV.U32 R6, RZ, RZ, R4 ;  /* 0x000000ffff067224 */ /* 0x000fce00078e0004 */
.L_x_111:
[----:B------:R-:W-:Y:S01]  /*5eb0*/  ULDC UR4, c[0x0][0x648] ;  /* 0x0001920000047ab9 */ /* 0x000fe20000000800 */
[----:B------:R-:W-:Y:S01]  /*5ec0*/  LOP3.LUT R4, R22, UR17, RZ, 0xc0, !PT ;  /* 0x0000001116047c12 */ /* 0x000fe2000f8ec0ff */
[----:B------:R-:W-:Y:S01]  /*5ed0*/  ULDC UR5, c[0x0][0x610] ;  /* 0x0001840000057ab9 */ /* 0x000fe20000000800 */
[----:B------:R-:W-:Y:S01]  /*5ee0*/  SHF.R.U64 R5, R6, UR4, R5 ;  /* 0x0000000406057c19 */ /* 0x000fe20008001205 */
[----:B------:R-:W-:Y:S01]  /*5ef0*/  ULDC UR4, c[0x0][0x638] ;  /* 0x00018e0000047ab9 */ /* 0x000fe20000000800 */
[----:B------:R-:W-:-:S03]  /*5f00*/  LOP3.LUT R21, R21, UR16, RZ, 0xc0, !PT ;  /* 0x0000001015157c12 */ /* 0x000fc6000f8ec0ff */
[----:B------:R-:W-:Y:S02]  /*5f10*/  IMAD.MOV R7, RZ, RZ, -R5 ;  /* 0x000000ffff077224 */ /* 0x000fe400078e0a05 */
[----:B------:R-:W-:Y:S02]  /*5f20*/  IMAD R4, R5, UR18, R4 ;  /* 0x0000001205047c24 */ /* 0x000fe4000f8e0204 */
[----:B------:R-:W-:Y:S01]  /*5f30*/  IMAD R20, R7, UR4, R20 ;  /* 0x0000000407147c24 */ /* 0x000fe2000f8e0214 */
[----:B------:R-:W-:Y:S01]  /*5f40*/  ULDC UR4, c[0x0][0x600] ;  /* 0x0001800000047ab9 */ /* 0x000fe20000000800 */
[----:B------:R-:W-:Y:S02]  /*5f50*/  IMAD R15, R4, UR5, R15 ;  /* 0x00000005040f7c24 */ /* 0x000fe4000f8e020f */
[----:B------:R-:W-:Y:S02]  /*5f60*/  IMAD R6, R20, UR4, R21 ;  /* 0x0000000414067c24 */ /* 0x000fe4000f8e0215 */
[----:B------:R-:W-:-:S03]  /*5f70*/  IMAD.MOV.U32 R4, RZ, RZ, 0x1 ;  /* 0x00000001ff047424 */ /* 0x000fc600078e00ff */
[----:B------:R-:W-:Y:S02]  /*5f80*/  SEL R20, R6, R15, !P2 ;  /* 0x0000000f06147207 */ /* 0x000fe40005000000 */
[----:B------:R-:W-:Y:S01]  /*5f90*/  SEL R21, R15, R6, !P2 ;  /* 0x000000060f157207 */ /* 0x000fe20005000000 */
[----:B------:R-:W-:-:S07]  /*5fa0*/  IMAD.MOV.U32 R6, RZ, RZ, R14 ;  /* 0x000000ffff067224 */ /* 0x000fce00078e000e */
.L_x_109:
[----:B------:R-:W-:Y:S05]  /*5fb0*/  BSYNC B1 ;  /* 0x0000000000017941 */ /* 0x000fea0003800000 */
.L_x_108:
[----:B------:R-:W-:-:S13]  /*5fc0*/  LOP3.LUT P0, RZ, R4, 0xff, RZ, 0xc0, !PT ;  /* 0x000000ff04ff7812 */ /* 0x000fda000780c0ff */
[----:B------:R-:W-:Y:S05]  /*5fd0*/  @P0 BRA `(.L_x_112) ;  /* 0xfffffff400400947 */ /* 0x000fea000383ffff */
[----:B------:R-:W-:Y:S05]  /*5fe0*/  BSYNC B0 ;  /* 0x0000000000007941 */ /* 0x000fea0003800000 */
.L_x_101:
[----:B------:R-:W-:-:S03]  /*5ff0*/  UMOV UR4, 0xffffffff ;  /* 0xffffffff00047882 */ /* 0x000fc60000000000 */
[----:B------:R-:W-:Y:S05]  /*6000*/  BRA.DIV UR4, `(.L_x_113) ;  /* 0x00000012040c7947 */ /* 0x000fea000b800000 */
[----:B------:R-:W-:-:S13]  /*6010*/  ELECT P6, URZ, PT ;  /* 0x00000000003f782f */ /* 0x000fda00038c0000 */
.L_x_148:
[----:B------:R-:W-:Y:S04]  /*6020*/  BSSY B0, `(.L_x_114) ;  /* 0x00000e8000007945 */ /* 0x000fe80003800000 */
[----:B------:R-:W-:Y:S05]  /*6030*/  @!P6 BRA `(.L_x_115) ;  /* 0x0000000c0098e947 */ /* 0x000fea0003800000 */
[----:B------:R-:W-:-:S04]  /*6040*/  LOP3.LUT R19, R19, 0x2, RZ, 0xfc, !PT ;  /* 0x0000000213137812 */ /* 0x000fc800078efcff */
[----:B------:R-:W-:-:S13]  /*6050*/  ISETP.NE.AND P0, PT, R19, 0x3, PT ;  /* 0x000000031300780c */ /* 0x000fda0003f05270 */
[----:B------:R-:W-:Y:S05]  /*6060*/  @!P0 BRA `(.L_x_116) ;  /* 0x0000000000048947 */ /* 0x000fea0003800000 */
[----:B------:R-:W-:Y:S01]  /*6070*/  BPT.TRAP 0x1 ;  /* 0x000000040000795c */ /* 0x000fe20000300000 */
.L_x_116:
[----:B------:R-:W0:Y:S01]  /*6080*/  S2R R5, SR_CgaCtaId ;  /* 0x0000000000057919 */ /* 0x000e220000008800 */
[----:B------:R-:W-:Y:S02]  /*6090*/  MOV R2, 0x400 ;  /* 0x0000040000027802 */ /* 0x000fe40000000f00 */
[----:B------:R-:W-:Y:S02]  /*60a0*/  SHF.L.U32 R4, R0, 0x1f, RZ ;  /* 0x0000001f00047819 */ /* 0x000fe400000006ff */
[----:B0-----:R-:W-:-:S05]  /*60b0*/  LEA R2, R5, R2, 0x18 ;  /* 0x0000000205027211 */ /* 0x001fca00078ec0ff */
[----:B------:R-:W-:-:S04]  /*60c0*/  VIADD R2, R2, 0xc8 ;  /* 0x000000c802027836 */ /* 0x000fc80000000000 */
[C---:B------:R-:W-:Y:S02]  /*60d0*/  IMAD R7, R3.reuse, 0x8, R2 ;  /* 0x0000000803077824 */ /* 0x040fe400078e0202 */
[----:B------:R-:W-:Y:S02]  /*60e0*/  VIADD R3, R3, 0x1 ;  /* 0x0000000103037836 */ /* 0x000fe40000000000 */
[----:B------:R-:W0:Y:S03]  /*60f0*/  SYNCS.PHASECHK.TRANS64.TRYWAIT P0, [R7+URZ], R4 ;  /* 0x00000004070075a7 */ /* 0x000e26000800017f */
[----:B------:R-:W-:-:S04]  /*6100*/  ISETP.NE.AND P1, PT, R3, 0x19, PT ;  /* 0x000000190300780c */ /* 0x000fc80003f25270 */
[----:B------:R-:W-:Y:S02]  /*6110*/  SEL R5, RZ, 0x1, P1 ;  /* 0x00000001ff057807 */ /* 0x000fe40000800000 */
[----:B------:R-:W-:Y:S02]  /*6120*/  SEL R3, R3, RZ, P1 ;  /* 0x000000ff03037207 */ /* 0x000fe40000800000 */
[----:B------:R-:W-:-:S03]  /*6130*/  LOP3.LUT R6, R0, R5, RZ, 0x3c, !PT ;  /* 0x0000000500067212 */ /* 0x000fc600078e3cff */
[----:B------:R-:W-:Y:S01]  /*6140*/  IMAD R8, R3, 0x8, R2 ;  /* 0x0000000803087824 */ /* 0x000fe200078e0202 */
[----:B------:R-:W-:Y:S01]  /*6150*/  SHF.L.U32 R5, R6, 0x1f, RZ ;  /* 0x0000001f06057819 */ /* 0x000fe200000006ff */
[----:B0-----:R-:W-:Y:S06]  /*6160*/  @!P0 BRA `(.L_x_117) ;  /* 0x0000000c00d48947 */ /* 0x001fec0003800000 */
.L_x_149:
[----:B------:R-:W1:Y:S01]  /*6170*/  SYNCS.PHASECHK.TRANS64.TRYWAIT P0, [R8+URZ], R5 ;  /* 0x00000005080075a7 */ /* 0x000e62000800017f */
[----:B------:R-:W-:-:S05]  /*6180*/  VIADD R0, R3, 0x1 ;  /* 0x0000000103007836 */ /* 0x000fca0000000000 */
[----:B------:R-:W-:-:S04]  /*6190*/  ISETP.NE.AND P1, PT, R0, 0x19, PT ;  /* 0x000000190000780c */ /* 0x000fc80003f25270 */
[----:B------:R-:W-:Y:S02]  /*61a0*/  SEL R3, RZ, 0x1, P1 ;  /* 0x00000001ff037807 */ /* 0x000fe40000800000 */
[----:B0-----:R-:W-:Y:S02]  /*61b0*/  SEL R7, R0, RZ, P1 ;  /* 0x000000ff00077207 */ /* 0x001fe40000800000 */
[----:B------:R-:W-:-:S03]  /*61c0*/  LOP3.LUT R6, R6, R3, RZ, 0x3c, !PT ;  /* 0x0000000306067212 */ /* 0x000fc600078e3cff */
[----:B------:R-:W-:Y:S01]  /*61d0*/  IMAD R9, R7, 0x8, R2 ;  /* 0x0000000807097824 */ /* 0x000fe200078e0202 */
[----:B------:R-:W-:Y:S01]  /*61e0*/  SHF.L.U32 R4, R6, 0x1f, RZ ;  /* 0x0000001f06047819 */ /* 0x000fe200000006ff */
[----:B-1----:R-:W-:Y:S06]  /*61f0*/  @!P0 BRA `(.L_x_118) ;  /* 0x0000000c00c48947 */ /* 0x002fec0003800000 */
.L_x_150:
[----:B------:R-:W1:Y:S01]  /*6200*/  SYNCS.PHASECHK.TRANS64.TRYWAIT P0, [R9+URZ], R4 ;  /* 0x00000004090075a7 */ /* 0x000e62000800017f */
[----:B------:R-:W-:-:S05]  /*6210*/  VIADD R0, R7, 0x1 ;  /* 0x0000000107007836 */ /* 0x000fca0000000000 */
[----:B------:R-:W-:-:S04]  /*6220*/  ISETP.NE.AND P1, PT, R0, 0x19, PT ;  /* 0x000000190000780c */ /* 0x000fc80003f25270 */
[----:B------:R-:W-:Y:S02]  /*6230*/  SEL R3, RZ, 0x1, P1 ;  /* 0x00000001ff037807 */ /* 0x000fe40000800000 */
[----:B------:R-:W-:Y:S02]  /*6240*/  SEL R7, R0, RZ, P1 ;  /* 0x000000ff00077207 */ /* 0x000fe40000800000 */
[----:B------:R-:W-:-:S03]  /*6250*/  LOP3.LUT R6, R6, R3, RZ, 0x3c, !PT ;  /* 0x0000000306067212 */ /* 0x000fc600078e3cff */
[----:B0-----:R-:W-:Y:S01]  /*6260*/  IMAD R8, R7, 0x8, R2 ;  /* 0x0000000807087824 */ /* 0x001fe200078e0202 */
[----:B------:R-:W-:Y:S01]  /*6270*/  SHF.L.U32 R5, R6, 0x1f, RZ ;  /* 0x0000001f06057819 */ /* 0x000fe200000006ff */
[----:B-1----:R-:W-:Y:S06]  /*6280*/  @!P0 BRA `(.L_x_119) ;  /* 0x0000000c00b48947 */ /* 0x002fec0003800000 */
.L_x_151:
        /* <DEDUP_REMOVED lines=9> */
.L_x_152:
        /* <DEDUP_REMOVED lines=9> */
.L_x_153:
        /* <DEDUP_REMOVED lines=9> */
.L_x_154:
        /* <DEDUP_REMOVED lines=9> */
.L_x_155:
        /* <DEDUP_REMOVED lines=9> */
.L_x_156:
        /* <DEDUP_REMOVED lines=9> */
.L_x_157:
        /* <DEDUP_REMOVED lines=9> */
.L_x_158:
        /* <DEDUP_REMOVED lines=9> */
.L_x_159:
        /* <DEDUP_REMOVED lines=9> */
.L_x_160:
        /* <DEDUP_REMOVED lines=9> */
.L_x_161:
        /* <DEDUP_REMOVED lines=9> */
.L_x_162:
        /* <DEDUP_REMOVED lines=9> */
.L_x_163:
        /* <DEDUP_REMOVED lines=9> */
.L_x_164:
        /* <DEDUP_REMOVED lines=9> */
.L_x_165:
        /* <DEDUP_REMOVED lines=9> */
.L_x_166:
        /* <DEDUP_REMOVED lines=9> */
.L_x_167:
        /* <DEDUP_REMOVED lines=9> */
.L_x_168:
        /* <DEDUP_REMOVED lines=9> */
.L_x_169:
        /* <DEDUP_REMOVED lines=9> */
.L_x_170:
[----:B------:R-:W1:Y:S01]  /*6d40*/  SYNCS.PHASECHK.TRANS64.TRYWAIT P0, [R9+URZ], R4 ;  /* 0x00000004090075a7 */ /* 0x000e62000800017f */
[----:B------:R-:W-:-:S05]  /*6d50*/  VIADD R0, R7, 0x1 ;  /* 0x0000000107007836 */ /* 0x000fca0000000000 */
[----:B------:R-:W-:-:S04]  /*6d60*/  ISETP.NE.AND P1, PT, R0, 0x19, PT ;  /* 0x000000190000780c */ /* 0x000fc80003f25270 */
[----:B------:R-:W-:Y:S02]  /*6d70*/  SEL R3, RZ, 0x1, P1 ;  /* 0x00000001ff037807 */ /* 0x000fe40000800000 */
[----:B------:R-:W-:Y:S02]  /*6d80*/  SEL R7, R0, RZ, P1 ;  /* 0x000000ff00077207 */ /* 0x000fe40000800000 */
[----:B------:R-:W-:-:S03]  /*6d90*/  LOP3.LUT R11, R6, R3, RZ, 0x3c, !PT ;  /* 0x00000003060b7212 */ /* 0x000fc600078e3cff */
[----:B------:R-:W-:Y:S01]  /*6da0*/  IMAD R6, R7, 0x8, R2 ;  /* 0x0000000807067824 */ /* 0x000fe200078e0202 */
[----:B0-----:R-:W-:Y:S01]  /*6db0*/  SHF.L.U32 R5, R11, 0x1f, RZ ;  /* 0x0000001f0b057819 */ /* 0x001fe200000006ff */
[----:B-1----:R-:W-:Y:S06]  /*6dc0*/  @!P0 BRA `(.L_x_139) ;  /* 0x0000000800748947 */ /* 0x002fec0003800000 */
.L_x_171:
[----:B------:R-:W1:Y:S01]  /*6dd0*/  SYNCS.PHASECHK.TRANS64.TRYWAIT P0, [R6+URZ], R5 ;  /* 0x00000005060075a7 */ /* 0x000e62000800017f */
[----:B------:R-:W-:-:S05]  /*6de0*/  VIADD R0, R7, 0x1 ;  /* 0x0000000107007836 */ /* 0x000fca0000000000 */
[----:B------:R-:W-:-:S04]  /*6df0*/  ISETP.NE.AND P1, PT, R0, 0x19, PT ;  /* 0x000000190000780c */ /* 0x000fc80003f25270 */
[----:B0-----:R-:W-:Y:S02]  /*6e00*/  SEL R4, RZ, 0x1, P1 ;  /* 0x00000001ff047807 */ /* 0x001fe40000800000 */
[----:B------:R-:W-:Y:S02]  /*6e10*/  SEL R3, R0, RZ, P1 ;  /* 0x000000ff00037207 */ /* 0x000fe40000800000 */
[----:B------:R-:W-:Y:S01]  /*6e20*/  LOP3.LUT R0, R11, R4, RZ, 0x3c, !PT ;  /* 0x000000040b007212 */ /* 0x000fe200078e3cff */
[----:B-1----:R-:W-:Y:S06]  /*6e30*/  @!P0 BRA `(.L_x_140) ;  /* 0x00000008006c8947 */ /* 0x002fec0003800000 */
.L_x_172:
[----:B------:R-:W-:Y:S01]  /*6e40*/  IMAD R3, R3, 0x8, R2 ;  /* 0x0000000803037824 */ /* 0x000fe200078e0202 */
[----:B------:R-:W-:-:S07]  /*6e50*/  SHF.L.U32 R0, R0, 0x1f, RZ ;  /* 0x0000001f00007819 */ /* 0x000fce00000006ff */
.L_x_141:
[----:B-1----:R1:W2:Y:S02]  /*6e60*/  SYNCS.PHASECHK.TRANS64.TRYWAIT P0, [R3+URZ], R0 ;  /* 0x00000000030075a7 */ /* 0x0022a4000800017f */
[----:B--2---:R-:W-:Y:S05]  /*6e70*/  @!P0 NANOSLEEP.SYNCS 0x989680 ;  /* 0x009896800000895d */ /* 0x004fea0003900000 */
[----:B------:R-:W2:Y:S02]  /*6e80*/  @!P0 SYNCS.PHASECHK.TRANS64 P0, [R3+URZ], R0 ;  /* 0x00000000030085a7 */ /* 0x000ea4000800007f */
[----:B--2---:R-:W-:Y:S05]  /*6e90*/  @!P0 BRA `(.L_x_141) ;  /* 0xfffffffc00f08947 */ /* 0x004fea000383ffff */
.L_x_115:
[----:B------:R-:W-:Y:S05]  /*6ea0*/  BSYNC B0 ;  /* 0x0000000000007941 */ /* 0x000fea0003800000 */
.L_x_114:
[----:B------:R-:W-:Y:S05]  /*6eb0*/  EXIT ;  /* 0x000000000000794d */ /* 0x000fea0003800000 */
.L_x_22:
[----:B----4-:R4:W0:Y:S02]  /*6ec0*/  SYNCS.PHASECHK.TRANS64.TRYWAIT P1, [R3+URZ], R0 ;  /* 0x00000000030075a7 */ /* 0x010824000802017f */
[----:B0-----:R-:W-:Y:S05]  /*6ed0*/  @!P1 NANOSLEEP.SYNCS 0x989680 ;  /* 0x009896800000995d */ /* 0x001fea0003900000 */
[----:B------:R-:W0:Y:S02]  /*6ee0*/  @!P1 SYNCS.PHASECHK.TRANS64 P1, [R3+URZ], R0 ;  /* 0x00000000030095a7 */ /* 0x000e24000802007f */
[----:B0-----:R-:W-:Y:S05]  /*6ef0*/  @!P1 BRA `(.L_x_22) ;  /* 0xfffffffc00f09947 */ /* 0x001fea000383ffff */
[----:B------:R-:W-:Y:S05]  /*6f00*/  BRA `(.L_x_21) ;  /* 0xffffffa800247947 */ /* 0x000fea000383ffff */
.L_x_27:
[----:B-1----:R-:W-:-:S04]  /*6f10*/  IMAD.U32 R6, RZ, RZ, UR4 ;  /* 0x00000004ff067e24 */ /* 0x002fc8000f8e00ff */
[----:B------:R1:W3:Y:S03]  /*6f20*/  SYNCS.PHASECHK.TRANS64.TRYWAIT P1, [R6+URZ], R5 ;  /* 0x00000005060075a7 */ /* 0x0002e6000802017f */
[----:B---3--:R-:W-:Y:S05]  /*6f30*/  @!P1 NANOSLEEP.SYNCS 0x989680 ;  /* 0x009896800000995d */ /* 0x008fea0003900000 */
[----:B------:R-:W3:Y:S02]  /*6f40*/  @!P1 SYNCS.PHASECHK.TRANS64 P1, [R6+URZ], R5 ;  /* 0x00000005060095a7 */ /* 0x000ee4000802007f */
[----:B---3--:R-:W-:Y:S05]  /*6f50*/  @!P1 BRA `(.L_x_27) ;  /* 0xfffffffc00ec9947 */ /* 0x008fea000383ffff */
[----:B------:R-:W-:Y:S05]  /*6f60*/  BRA `(.L_x_26) ;  /* 0xffffffa800b87947 */ /* 0x000fea000383ffff */
.L_x_102:
[----:B------:R-:W-:Y:S01]  /*6f70*/  BSSY B1, `(.L_x_142) ;  /* 0x0000006000017945 */ /* 0x000fe20003800000 */
[----:B------:R-:W-:-:S07]  /*6f80*/  IMAD.MOV.U32 R15, RZ, RZ, -0x1 ;  /* 0xffffffffff0f7424 */ /* 0x000fce00078e00ff */
[----:B------:R-:W-:Y:S05]  /*6f90*/  WARPSYNC.COLLECTIVE R15, `(.L_x_143) ;  /* 0x000000000f0c7348 */ /* 0x000fea0003c00000 */
[----:B------:R-:W-:Y:S02]  /*6fa0*/  ELECT P6, UR62, PT ;  /* 0x00000000003e782f */ /* 0x000fe400038c0000 */
[----:B------:R-:W-:Y:S01]  /*6fb0*/  MOV R14, UR62 ;  /* 0x0000003e000e7c02 */ /* 0x000fe20008000f00 */
[----:B------:R-:W-:Y:S10]  /*6fc0*/  ENDCOLLECTIVE ;  /* 0x000000000000791b */ /* 0x000ff40003800000 */
.L_x_143:
[----:B------:R-:W-:Y:S05]  /*6fd0*/  BSYNC B1 ;  /* 0x0000000000017941 */ /* 0x000fea0003800000 */
.L_x_142:
[----:B------:R-:W-:Y:S05]  /*6fe0*/  BRA `(.L_x_144) ;  /* 0xffffffe400487947 */ /* 0x000fea000383ffff */
.L_x_105:
[----:B-1----:R1:W2:Y:S02]  /*6ff0*/  SYNCS.PHASECHK.TRANS64.TRYWAIT P0, [R23+URZ+0xc8], R14 ;  /* 0x0000c80e170075a7 */ /* 0x0022a4000800017f */
[----:B--2---:R-:W-:Y:S05]  /*7000*/  @!P0 NANOSLEEP.SYNCS 0x989680 ;  /* 0x009896800000895d */ /* 0x004fea0003900000 */
[----:B------:R-:W2:Y:S02]  /*7010*/  @!P0 SYNCS.PHASECHK.TRANS64 P0, [R23+URZ+0xc8], R14 ;  /* 0x0000c80e170085a7 */ /* 0x000ea4000800007f */
[----:B--2---:R-:W-:Y:S05]  /*7020*/  @!P0 BRA `(.L_x_105) ;  /* 0xfffffffc00f08947 */ /* 0x004fea000383ffff */
[----:B------:R-:W-:Y:S05]  /*7030*/  BRA `(.L_x_145) ;  /* 0xffffffe400807947 */ /* 0x000fea000383ffff */
.L_x_113:
[----:B------:R-:W-:Y:S01]  /*7040*/  BSSY B0, `(.L_x_146) ;  /* 0x0000006000007945 */ /* 0x000fe20003800000 */
[----:B------:R-:W-:-:S07]  /*7050*/  IMAD.MOV.U32 R15, RZ, RZ, -0x1 ;  /* 0xffffffffff0f7424 */ /* 0x000fce00078e00ff */
[----:B------:R-:W-:Y:S05]  /*7060*/  WARPSYNC.COLLECTIVE R15, `(.L_x_147) ;  /* 0x000000000f0c7348 */ /* 0x000fea0003c00000 */
[----:B------:R-:W-:Y:S02]  /*7070*/  ELECT P6, UR62, PT ;  /* 0x00000000003e782f */ /* 0x000fe400038c0000 */
[----:B------:R-:W-:Y:S01]  /*7080*/  MOV R14, UR62 ;  /* 0x0000003e000e7c02 */ /* 0x000fe20008000f00 */
[----:B------:R-:W-:Y:S10]  /*7090*/  ENDCOLLECTIVE ;  /* 0x000000000000791b */ /* 0x000ff40003800000 */
.L_x_147:
[----:B------:R-:W-:Y:S05]  /*70a0*/  BSYNC B0 ;  /* 0x0000000000007941 */ /* 0x000fea0003800000 */
.L_x_146:
[----:B------:R-:W-:Y:S05]  /*70b0*/  BRA `(.L_x_148) ;  /* 0xffffffec00d87947 */ /* 0x000fea000383ffff */
.L_x_117:
[----:B0-----:R0:W1:Y:S02]  /*70c0*/  SYNCS.PHASECHK.TRANS64.TRYWAIT P0, [R7+URZ], R4 ;  /* 0x00000004070075a7 */ /* 0x001064000800017f */
[----:B-1----:R-:W-:Y:S05]  /*70d0*/  @!P0 NANOSLEEP.SYNCS 0x989680 ;  /* 0x009896800000895d */ /* 0x002fea0003900000 */
[----:B------:R-:W1:Y:S02]  /*70e0*/  @!P0 SYNCS.PHASECHK.TRANS64 P0, [R7+URZ], R4 ;  /* 0x00000004070085a7 */ /* 0x000e64000800007f */
[----:B-1----:R-:W-:Y:S05]  /*70f0*/  @!P0 BRA `(.L_x_117) ;  /* 0xfffffffc00f08947 */ /* 0x002fea000383ffff */
[----:B------:R-:W-:Y:S05]  /*7100*/  BRA `(.L_x_149) ;  /* 0xfffffff000187947 */ /* 0x000fea000383ffff */
.L_x_118:
[----:B0-----:R0:W1:Y:S02]  /*7110*/  SYNCS.PHASECHK.TRANS64.TRYWAIT P0, [R8+URZ], R5 ;  /* 0x00000005080075a7 */ /* 0x001064000800017f */
[----:B-1----:R-:W-:Y:S05]  /*7120*/  @!P0 NANOSLEEP.SYNCS 0x989680 ;  /* 0x009896800000895d */ /* 0x002fea0003900000 */
[----:B------:R-:W1:Y:S02]  /*7130*/  @!P0 SYNCS.PHASECHK.TRANS64 P0, [R8+URZ], R5 ;  /* 0x00000005080085a7 */ /* 0x000e64000800007f */
[----:B-1----:R-:W-:Y:S05]  /*7140*/  @!P0 BRA `(.L_x_118) ;  /* 0xfffffffc00f08947 */ /* 0x002fea000383ffff */
[----:B------:R-:W-:Y:S05]  /*7150*/  BRA `(.L_x_150) ;  /* 0xfffffff000287947 */ /* 0x000fea000383ffff */
.L_x_119:
[----:B0-----:R0:W1:Y:S02]  /*7160*/  SYNCS.PHASECHK.TRANS64.TRYWAIT P0, [R9+URZ], R4 ;  /* 0x00000004090075a7 */ /* 0x001064000800017f */
[----:B-1----:R-:W-:Y:S05]  /*7170*/  @!P0 NANOSLEEP.SYNCS 0x989680 ;  /* 0x009896800000895d */ /* 0x002fea0003900000 */
[----:B------:R-:W1:Y:S02]  /*7180*/  @!P0 SYNCS.PHASECHK.TRANS64 P0, [R9+URZ], R4 ;  /* 0x00000004090085a7 */ /* 0x000e64000800007f */
[----:B-1----:R-:W-:Y:S05]  /*7190*/  @!P0 BRA `(.L_x_119) ;  /* 0xfffffffc00f08947 */ /* 0x002fea000383ffff */
[----:B------:R-:W-:Y:S05]  /*71a0*/  BRA `(.L_x_151) ;  /* 0xfffffff000387947 */ /* 0x000fea000383ffff */
.L_x_120:
[----:B0-----:R0:W1:Y:S02]  /*71b0*/  SYNCS.PHASECHK.TRANS64.TRYWAIT P0, [R8+URZ], R5 ;  /* 0x00000005080075a7 */ /* 0x001064000800017f */
[----:B-1----:R-:W-:Y:S05]  /*71c0*/  @!P0 NANOSLEEP.SYNCS 0x989680 ;  /* 0x009896800000895d */ /* 0x002fea0003900000 */
[----:B------:R-:W1:Y:S02]  /*71d0*/  @!P0 SYNCS.PHASECHK.TRANS64 P0, [R8+URZ], R5 ;  /* 0x00000005080085a7 */ /* 0x000e64000800007f */
[----:B-1----:R-:W-:Y:S05]  /*71e0*/  @!P0 BRA `(.L_x_120) ;  /* 0xfffffffc00f08947 */ /* 0x002fea000383ffff */
[----:B------:R-:W-:Y:S05]  /*71f0*/  BRA `(.L_x_152) ;  /* 0xfffffff000487947 */ /* 0x000fea000383ffff */
.L_x_121:
[----:B0-----:R0:W1:Y:S02]  /*7200*/  SYNCS.PHASECHK.TRANS64.TRYWAIT P0, [R9+URZ], R4 ;  /* 0x00000004090075a7 */ /* 0x001064000800017f */
[----:B-1----:R-:W-:Y:S05]  /*7210*/  @!P0 NANOSLEEP.SYNCS 0x989680 ;  /* 0x009896800000895d */ /* 0x002fea0003900000 */
[----:B------:R-:W1:Y:S02]  /*7220*/  @!P0 SYNCS.PHASECHK.TRANS64 P0, [R9+URZ], R4 ;  /* 0x00000004090085a7 */ /* 0x000e64000800007f */
[----:B-1----:R-:W-:Y:S05]  /*7230*/  @!P0 BRA `(.L_x_121) ;  /* 0xfffffffc00f08947 */ /* 0x002fea000383ffff */
[----:B------:R-:W-:Y:S05]  /*7240*/  BRA `(.L_x_153) ;  /* 0xfffffff000587947 */ /* 0x000fea000383ffff */
.L_x_122:
[----:B0-----:R0:W1:Y:S02]  /*7250*/  SYNCS.PHASECHK.TRANS64.TRYWAIT P0, [R8+URZ], R5 ;  /* 0x00000005080075a7 */ /* 0x001064000800017f */
[----:B-1----:R-:W-:Y:S05]  /*7260*/  @!P0 NANOSLEEP.SYNCS 0x989680 ;  /* 0x009896800000895d */ /* 0x002fea0003900000 */
[----:B------:R-:W1:Y:S02]  /*7270*/  @!P0 SYNCS.PHASECHK.TRANS64 P0, [R8+URZ], R5 ;  /* 0x00000005080085a7 */ /* 0x000e64000800007f */
[----:B-1----:R-:W-:Y:S05]  /*7280*/  @!P0 BRA `(.L_x_122) ;  /* 0xfffffffc00f08947 */ /* 0x002fea000383ffff */
[----:B------:R-:W-:Y:S05]  /*7290*/  BRA `(.L_x_154) ;  /* 0xfffffff000687947 */ /* 0x000fea000383ffff */
.L_x_123:
[----:B0-----:R0:W1:Y:S02]  /*72a0*/  SYNCS.PHASECHK.TRANS64.TRYWAIT P0, [R9+URZ], R4 ;  /* 0x00000004090075a7 */ /* 0x001064000800017f */
[----:B-1----:R-:W-:Y:S05]  /*72b0*/  @!P0 NANOSLEEP.SYNCS 0x989680 ;  /* 0x009896800000895d */ /* 0x002fea0003900000 */
[----:B------:R-:W1:Y:S02]  /*72c0*/  @!P0 SYNCS.PHASECHK.TRANS64 P0, [R9+URZ], R4 ;  /* 0x00000004090085a7 */ /* 0x000e64000800007f */
[----:B-1----:R-:W-:Y:S05]  /*72d0*/  @!P0 BRA `(.L_x_123) ;  /* 0xfffffffc00f08947 */ /* 0x002fea000383ffff */
[----:B------:R-:W-:Y:S05]  /*72e0*/  BRA `(.L_x_155) ;  /* 0xfffffff000787947 */ /* 0x000fea000383ffff */
.L_x_124:
[----:B0-----:R0:W1:Y:S02]  /*72f0*/  SYNCS.PHASECHK.TRANS64.TRYWAIT P0, [R8+URZ], R5 ;  /* 0x00000005080075a7 */ /* 0x001064000800017f */
[----:B-1----:R-:W-:Y:S05]  /*7300*/  @!P0 NANOSLEEP.SYNCS 0x989680 ;  /* 0x009896800000895d */ /* 0x002fea0003900000 */
[----:B------:R-:W1:Y:S02]  /*7310*/  @!P0 SYNCS.PHASECHK.TRANS64 P0, [R8+URZ], R5 ;  /* 0x00000005080085a7 */ /* 0x000e64000800007f */
[----:B-1----:R-:W-:Y:S05]  /*7320*/  @!P0 BRA `(.L_x_124) ;  /* 0xfffffffc00f08947 */ /* 0x002fea000383ffff */
[----:B------:R-:W-:Y:S05]  /*7330*/  BRA `(.L_x_156) ;  /* 0xfffffff000887947 */ /* 0x000fea000383ffff */
.L_x_125:
[----:B0-----:R0:W1:Y:S02]  /*7340*/  SYNCS.PHASECHK.TRANS64.TRYWAIT P0, [R9+URZ], R4 ;  /* 0x00000004090075a7 */ /* 0x001064000800017f */
[----:B-1----:R-:W-:Y:S05]  /*7350*/  @!P0 NANOSLEEP.SYNCS 0x989680 ;  /* 0x009896800000895d */ /* 0x002fea0003900000 */
[----:B------:R-:W1:Y:S02]  /*7360*/  @!P0 SYNCS.PHASECHK.TRANS64 P0, [R9+URZ], R4 ;  /* 0x00000004090085a7 */ /* 0x000e64000800007f */
[----:B-1----:R-:W-:Y:S05]  /*7370*/  @!P0 BRA `(.L_x_125) ;  /* 0xfffffffc00f08947 */ /* 0x002fea000383ffff */
[----:B------:R-:W-:Y:S05]  /*7380*/  BRA `(.L_x_157) ;  /* 0xfffffff000987947 */ /* 0x000fea000383ffff */
.L_x_126:
[----:B0-----:R0:W1:Y:S02]  /*7390*/  SYNCS.PHASECHK.TRANS64.TRYWAIT P0, [R8+URZ], R5 ;  /* 0x00000005080075a7 */ /* 0x001064000800017f */
[----:B-1----:R-:W-:Y:S05]  /*73a0*/  @!P0 NANOSLEEP.SYNCS 0x989680 ;  /* 0x009896800000895d */ /* 0x002fea0003900000 */
[----:B------:R-:W1:Y:S02]  /*73b0*/  @!P0 SYNCS.PHASECHK.TRANS64 P0, [R8+URZ], R5 ;  /* 0x00000005080085a7 */ /* 0x000e64000800007f */
[----:B-1----:R-:W-:Y:S05]  /*73c0*/  @!P0 BRA `(.L_x_126) ;  /* 0xfffffffc00f08947 */ /* 0x002fea000383ffff */
[----:B------:R-:W-:Y:S05]  /*73d0*/  BRA `(.L_x_158) ;  /* 0xfffffff000a87947 */ /* 0x000fea000383ffff */
.L_x_127:
[----:B0-----:R0:W1:Y:S02]  /*73e0*/  SYNCS.PHASECHK.TRANS64.TRYWAIT P0, [R9+URZ], R4 ;  /* 0x00000004090075a7 */ /* 0x001064000800017f */
[----:B-1----:R-:W-:Y:S05]  /*73f0*/  @!P0 NANOSLEEP.SYNCS 0x989680 ;  /* 0x009896800000895d */ /* 0x002fea0003900000 */
[----:B------:R-:W1:Y:S02]  /*7400*/  @!P0 SYNCS.PHASECHK.TRANS64 P0, [R9+URZ], R4 ;  /* 0x00000004090085a7 */ /* 0x000e64000800007f */
[----:B-1----:R-:W-:Y:S05]  /*7410*/  @!P0 BRA `(.L_x_127) ;  /* 0xfffffffc00f08947 */ /* 0x002fea000383ffff */
[----:B------:R-:W-:Y:S05]  /*7420*/  BRA `(.L_x_159) ;  /* 0xfffffff000b87947 */ /* 0x000fea000383ffff */
.L_x_128:
[----:B0-----:R0:W1:Y:S02]  /*7430*/  SYNCS.PHASECHK.TRANS64.TRYWAIT P0, [R8+URZ], R5 ;  /* 0x00000005080075a7 */ /* 0x001064000800017f */
[----:B-1----:R-:W-:Y:S05]  /*7440*/  @!P0 NANOSLEEP.SYNCS 0x989680 ;  /* 0x009896800000895d */ /* 0x002fea0003900000 */
[----:B------:R-:W1:Y:S02]  /*7450*/  @!P0 SYNCS.PHASECHK.TRANS64 P0, [R8+URZ], R5 ;  /* 0x00000005080085a7 */ /* 0x000e64000800007f */
[----:B-1----:R-:W-:Y:S05]  /*7460*/  @!P0 BRA `(.L_x_128) ;  /* 0xfffffffc00f08947 */ /* 0x002fea000383ffff */
[----:B------:R-:W-:Y:S05]  /*7470*/  BRA `(.L_x_160) ;  /* 0xfffffff000c87947 */ /* 0x000fea000383ffff */
.L_x_129:
[----:B0-----:R0:W1:Y:S02]  /*7480*/  SYNCS.PHASECHK.TRANS64.TRYWAIT P0, [R9+URZ], R4 ;  /* 0x00000004090075a7 */ /* 0x001064000800017f */
[----:B-1----:R-:W-:Y:S05]  /*7490*/  @!P0 NANOSLEEP.SYNCS 0x989680 ;  /* 0x009896800000895d */ /* 0x002fea0003900000 */
[----:B------:R-:W1:Y:S02]  /*74a0*/  @!P0 SYNCS.PHASECHK.TRANS64 P0, [R9+URZ], R4 ;  /* 0x00000004090085a7 */ /* 0x000e64000800007f */
[----:B-1----:R-:W-:Y:S05]  /*74b0*/  @!P0 BRA `(.L_x_129) ;  /* 0xfffffffc00f08947 */ /* 0x002fea000383ffff */
[----:B------:R-:W-:Y:S05]  /*74c0*/  BRA `(.L_x_161) ;  /* 0xfffffff000d87947 */ /* 0x000fea000383ffff */
.L_x_130:
[----:B0-----:R0:W1:Y:S02]  /*74d0*/  SYNCS.PHASECHK.TRANS64.TRYWAIT P0, [R8+URZ], R5 ;  /* 0x00000005080075a7 */ /* 0x001064000800017f */
[----:B-1----:R-:W-:Y:S05]  /*74e0*/  @!P0 NANOSLEEP.SYNCS 0x989680 ;  /* 0x009896800000895d */ /* 0x002fea0003900000 */
[----:B------:R-:W1:Y:S02]  /*74f0*/  @!P0 SYNCS.PHASECHK.TRANS64 P0, [R8+URZ], R5 ;  /* 0x00000005080085a7 */ /* 0x000e64000800007f */
[----:B-1----:R-:W-:Y:S05]  /*7500*/  @!P0 BRA `(.L_x_130) ;  /* 0xfffffffc00f08947 */ /* 0x002fea000383ffff */
[----:B------:R-:W-:Y:S05]  /*7510*/  BRA `(.L_x_162) ;  /* 0xfffffff000e87947 */ /* 0x000fea000383ffff */
.L_x_131:
[----:B0-----:R0:W1:Y:S02]  /*7520*/  SYNCS.PHASECHK.TRANS64.TRYWAIT P0, [R9+URZ], R4 ;  /* 0x00000004090075a7 */ /* 0x001064000800017f */
[----:B-1----:R-:W-:Y:S05]  /*7530*/  @!P0 NANOSLEEP.SYNCS 0x989680 ;  /* 0x009896800000895d */ /* 0x002fea0003900000 */
[----:B------:R-:W1:Y:S02]  /*7540*/  @!P0 SYNCS.PHASECHK.TRANS64 P0, [R9+URZ], R4 ;  /* 0x00000004090085a7 */ /* 0x000e64000800007f */
[----:B-1----:R-:W-:Y:S05]  /*7550*/  @!P0 BRA `(.L_x_131) ;  /* 0xfffffffc00f08947 */ /* 0x002fea000383ffff */
[----:B------:R-:W-:Y:S05]  /*7560*/  BRA `(.L_x_163) ;  /* 0xfffffff000f87947 */ /* 0x000fea000383ffff */
.L_x_132:
[----:B0-----:R0:W1:Y:S02]  /*7570*/  SYNCS.PHASECHK.TRANS64.TRYWAIT P0, [R8+URZ], R5 ;  /* 0x00000005080075a7 */ /* 0x001064000800017f */
[----:B-1----:R-:W-:Y:S05]  /*7580*/  @!P0 NANOSLEEP.SYNCS 0x989680 ;  /* 0x009896800000895d */ /* 0x002fea0003900000 */
[----:B------:R-:W1:Y:S02]  /*7590*/  @!P0 SYNCS.PHASECHK.TRANS64 P0, [R8+URZ], R5 ;  /* 0x00000005080085a7 */ /* 0x000e64000800007f */
[----:B-1----:R-:W-:Y:S05]  /*75a0*/  @!P0 BRA `(.L_x_132) ;  /* 0xfffffffc00f08947 */ /* 0x002fea000383ffff */
[----:B------:R-:W-:Y:S05]  /*75b0*/  BRA `(.L_x_164) ;  /* 0xfffffff400087947 */ /* 0x000fea000383ffff */
.L_x_133:
[----:B0-----:R0:W1:Y:S02]  /*75c0*/  SYNCS.PHASECHK.TRANS64.TRYWAIT P0, [R9+URZ], R4 ;  /* 0x00000004090075a7 */ /* 0x001064000800017f */
[----:B-1----:R-:W-:Y:S05]  /*75d0*/  @!P0 NANOSLEEP.SYNCS 0x989680 ;  /* 0x009896800000895d */ /* 0x002fea0003900000 */
[----:B------:R-:W1:Y:S02]  /*75e0*/  @!P0 SYNCS.PHASECHK.TRANS64 P0, [R9+URZ], R4 ;  /* 0x00000004090085a7 */ /* 0x000e64000800007f */
[----:B-1----:R-:W-:Y:S05]  /*75f0*/  @!P0 BRA `(.L_x_133) ;  /* 0xfffffffc00f08947 */ /* 0x002fea000383ffff */
[----:B------:R-:W-:Y:S05]  /*7600*/  BRA `(.L_x_165) ;  /* 0xfffffff400187947 */ /* 0x000fea000383ffff */
.L_x_134:
[----:B0-----:R0:W1:Y:S02]  /*7610*/  SYNCS.PHASECHK.TRANS64.TRYWAIT P0, [R8+URZ], R5 ;  /* 0x00000005080075a7 */ /* 0x001064000800017f */
[----:B-1----:R-:W-:Y:S05]  /*7620*/  @!P0 NANOSLEEP.SYNCS 0x989680 ;  /* 0x009896800000895d */ /* 0x002fea0003900000 */
[----:B------:R-:W1:Y:S02]  /*7630*/  @!P0 SYNCS.PHASECHK.TRANS64 P0, [R8+URZ], R5 ;  /* 0x00000005080085a7 */ /* 0x000e64000800007f */
[----:B-1----:R-:W-:Y:S05]  /*7640*/  @!P0 BRA `(.L_x_134) ;  /* 0xfffffffc00f08947 */ /* 0x002fea000383ffff */
[----:B------:R-:W-:Y:S05]  /*7650*/  BRA `(.L_x_166) ;  /* 0xfffffff400287947 */ /* 0x000fea000383ffff */
.L_x_135:
[----:B0-----:R0:W1:Y:S02]  /*7660*/  SYNCS.PHASECHK.TRANS64.TRYWAIT P0, [R9+URZ], R4 ;  /* 0x00000004090075a7 */ /* 0x001064000800017f */
[----:B-1----:R-:W-:Y:S05]  /*7670*/  @!P0 NANOSLEEP.SYNCS 0x989680 ;  /* 0x009896800000895d */ /* 0x002fea0003900000 */
[----:B------:R-:W1:Y:S02]  /*7680*/  @!P0 SYNCS.PHASECHK.TRANS64 P0, [R9+URZ], R4 ;  /* 0x00000004090085a7 */ /* 0x000e64000800007f */
[----:B-1----:R-:W-:Y:S05]  /*7690*/  @!P0 BRA `(.L_x_135) ;  /* 0xfffffffc00f08947 */ /* 0x002fea000383ffff */
[----:B------:R-:W-:Y:S05]  /*76a0*/  BRA `(.L_x_167) ;  /* 0xfffffff400387947 */ /* 0x000fea000383ffff */
.L_x_136:
[----:B0-----:R0:W1:Y:S02]  /*76b0*/  SYNCS.PHASECHK.TRANS64.TRYWAIT P0, [R8+URZ], R5 ;  /* 0x00000005080075a7 */ /* 0x001064000800017f */
[----:B-1----:R-:W-:Y:S05]  /*76c0*/  @!P0 NANOSLEEP.SYNCS 0x989680 ;  /* 0x009896800000895d */ /* 0x002fea0003900000 */
[----:B------:R-:W1:Y:S02]  /*76d0*/  @!P0 SYNCS.PHASECHK.TRANS64 P0, [R8+URZ], R5 ;  /* 0x00000005080085a7 */ /* 0x000e64000800007f */
[----:B-1----:R-:W-:Y:S05]  /*76e0*/  @!P0 BRA `(.L_x_136) ;  /* 0xfffffffc00f08947 */ /* 0x002fea000383ffff */
[----:B------:R-:W-:Y:S05]  /*76f0*/  BRA `(.L_x_168) ;  /* 0xfffffff400487947 */ /* 0x000fea000383ffff */
.L_x_137:
[----:B0-----:R0:W1:Y:S02]  /*7700*/  SYNCS.PHASECHK.TRANS64.TRYWAIT P0, [R9+URZ], R4 ;  /* 0x00000004090075a7 */ /* 0x001064000800017f */
[----:B-1----:R-:W-:Y:S05]  /*7710*/  @!P0 NANOSLEEP.SYNCS 0x989680 ;  /* 0x009896800000895d */ /* 0x002fea0003900000 */
[----:B------:R-:W1:Y:S02]  /*7720*/  @!P0 SYNCS.PHASECHK.TRANS64 P0, [R9+URZ], R4 ;  /* 0x00000004090085a7 */ /* 0x000e64000800007f */
[----:B-1----:R-:W-:Y:S05]  /*7730*/  @!P0 BRA `(.L_x_137) ;  /* 0xfffffffc00f08947 */ /* 0x002fea000383ffff */
[----:B------:R-:W-:Y:S05]  /*7740*/  BRA `(.L_x_169) ;  /* 0xfffffff400587947 */ /* 0x000fea000383ffff */
.L_x_138:
[----:B0-----:R0:W1:Y:S02]  /*7750*/  SYNCS.PHASECHK.TRANS64.TRYWAIT P0, [R8+URZ], R5 ;  /* 0x00000005080075a7 */ /* 0x001064000800017f */
[----:B-1----:R-:W-:Y:S05]  /*7760*/  @!P0 NANOSLEEP.SYNCS 0x989680 ;  /* 0x009896800000895d */ /* 0x002fea0003900000 */
[----:B------:R-:W1:Y:S02]  /*7770*/  @!P0 SYNCS.PHASECHK.TRANS64 P0, [R8+URZ], R5 ;  /* 0x00000005080085a7 */ /* 0x000e64000800007f */
[----:B-1----:R-:W-:Y:S05]  /*7780*/  @!P0 BRA `(.L_x_138) ;  /* 0xfffffffc00f08947 */ /* 0x002fea000383ffff */
[----:B------:R-:W-:Y:S05]  /*7790*/  BRA `(.L_x_170) ;  /* 0xfffffff400687947 */ /* 0x000fea000383ffff */
.L_x_139:
[----:B0-----:R0:W1:Y:S02]  /*77a0*/  SYNCS.PHASECHK.TRANS64.TRYWAIT P0, [R9+URZ], R4 ;  /* 0x00000004090075a7 */ /* 0x001064000800017f */
[----:B-1----:R-:W-:Y:S05]  /*77b0*/  @!P0 NANOSLEEP.SYNCS 0x989680 ;  /* 0x009896800000895d */ /* 0x002fea0003900000 */
[----:B------:R-:W1:Y:S02]  /*77c0*/  @!P0 SYNCS.PHASECHK.TRANS64 P0, [R9+URZ], R4 ;  /* 0x00000004090085a7 */ /* 0x000e64000800007f */
[----:B-1----:R-:W-:Y:S05]  /*77d0*/  @!P0 BRA `(.L_x_139) ;  /* 0xfffffffc00f08947 */ /* 0x002fea000383ffff */
[----:B------:R-:W-:Y:S05]  /*77e0*/  BRA `(.L_x_171) ;  /* 0xfffffff400787947 */ /* 0x000fea000383ffff */
.L_x_140:
[----:B0-----:R0:W1:Y:S02]  /*77f0*/  SYNCS.PHASECHK.TRANS64.TRYWAIT P0, [R6+URZ], R5 ;  /* 0x00000005060075a7 */ /* 0x001064000800017f */
[----:B-1----:R-:W-:Y:S05]  /*7800*/  @!P0 NANOSLEEP.SYNCS 0x989680 ;  /* 0x009896800000895d */ /* 0x002fea0003900000 */
[----:B------:R-:W1:Y:S02]  /*7810*/  @!P0 SYNCS.PHASECHK.TRANS64 P0, [R6+URZ], R5 ;  /* 0x00000005060085a7 */ /* 0x000e64000800007f */
[----:B-1----:R-:W-:Y:S05]  /*7820*/  @!P0 BRA `(.L_x_140) ;  /* 0xfffffffc00f08947 */ /* 0x002fea000383ffff */
[----:B------:R-:W-:Y:S05]  /*7830*/  BRA `(.L_x_172) ;  /* 0xfffffff400807947 */ /* 0x000fea000383ffff */
.L_x_173:
[----:B------:R-:W-:-:S00]  /*7840*/  BRA `(.L_x_173) ;  /* 0xfffffffc00fc7947 */ /* 0x000fc0000383ffff */
[----:B------:R-:W-:-:S00]  /*7850*/  NOP ;  /* 0x0000000000007918 */ /* 0x000fc00000000000 */
        /* <DEDUP_REMOVED lines=10> */
.L_x_174:


//--------------------- .nv.global.init           --------------------------
	.section	.nv.global.init,"aw",@progbits
.nv.global.init:
	.type		$str$22,@object
	.size		$str$22,($str$23 - $str$22)
$str$22:
        /*0000*/ 	.byte	0x6b, 0x5f, 0x74, 0x69, 0x6c, 0x65, 0x5f, 0x63, 0x6f, 0x75, 0x6e, 0x74, 0x20, 0x3e, 0x3d, 0x20
        /*0010*/ 	.byte	0x31, 0x00
	.type		$str$23,@object
	.size		$str$23,(__unnamed_1 - $str$23)
$str$23:
        /*0012*/ 	.byte	0x2f, 0x74, 0x6d, 0x70, 0x2f, 0x63, 0x75, 0x74, 0x6c, 0x61, 0x73, 0x73, 0x5f, 0x73, 0x77, 0x65
        /*0022*/ 	.byte	0x65, 0x70, 0x5f, 0x73, 0x72, 0x63, 0x2f, 0x69, 0x6e, 0x63, 0x6c, 0x75, 0x64, 0x65, 0x2f, 0x63
        /*0032*/ 	.byte	0x75, 0x74, 0x6c, 0x61, 0x73, 0x73, 0x2f, 0x67, 0x65, 0x6d, 0x6d, 0x2f, 0x63, 0x6f, 0x6c, 0x6c
        /*0042*/ 	.byte	0x65, 0x63, 0x74, 0x69, 0x76, 0x65, 0x2f, 0x73, 0x6d, 0x39, 0x30, 0x5f, 0x6d, 0x6d, 0x61, 0x5f
        /*0052*/ 	.byte	0x74, 0x6d, 0x61, 0x5f, 0x67, 0x6d, 0x6d, 0x61, 0x5f, 0x73, 0x73, 0x5f, 0x77, 0x61, 0x72, 0x70
        /*0062*/ 	.byte	0x73, 0x70, 0x65, 0x63, 0x69, 0x61, 0x6c, 0x69, 0x7a, 0x65, 0x64, 0x2e, 0x68, 0x70, 0x70, 0x00
	.type		__unnamed_1,@object
	.size		__unnamed_1,(.L_0 - __unnamed_1)
__unnamed_1:
        /*0072*/ 	.byte	0x76, 0x6f, 0x69, 0x64, 0x20, 0x63, 0x75, 0x74, 0x6c, 0x61, 0x73, 0x73, 0x3a, 0x3a, 0x67, 0x65
        /* <DEDUP_REMOVED lines=180> */
        /*0bc2*/ 	.byte	0x74, 0x65, 0x3a, 0x3a, 0x69, 0x64, 0x65, 0x6e, 0x74, 0x69, 0x74, 0x79, 0x5d, 0x00
.L_0:


//--------------------- .nv.shared._ZN7cutlass13device_kernelINS_4gemm6kernel13GemmUniversalIN4cute5tupleIJiiiiEEENS1_10collective13CollectiveMmaINS1_34MainloopSm90TmaGmmaWarpSpecializedILi25ENS5_IJNS4_1CILi2EEENSA_ILi1EEESC_EEENS1_35KernelTmaWarpSpecializedCooperativeEEENS5_IJNSA_ILi256EEENSA_ILi32EEENSA_ILi16EEEEEENS_10bfloat16_tENS5_IJlSC_lEEESK_SL_NS4_8TiledMMAINS4_8MMA_AtomIJNS4_4SM904GMMA27MMA_64x32x16_F32BF16BF16_SSILNSP_5MajorE0ELSR_0ELNSP_7ScaleInE1ELSS_1EEEEEENS4_6LayoutISD_NS5_IJSC_NSA_ILi0EEESW_EEEEENS5_IJNS4_10UnderscoreESZ_SZ_EEEEENS4_13SM90_TMA_LOADENS4_14ComposedLayoutINS4_7SwizzleILi1ELi4ELi3EEENS4_18smem_ptr_flag_bitsILi16EEENSV_INS5_IJNSA_ILi8EEESI_EEENS5_IJSI_SC_EEEEEEEvNS4_8identityENS4_23SM90_TMA_LOAD_MULTICASTES1C_vS1D_EENS_8epilogue10collective6detail29Sm90TmaWarpSpecializedAdapterINS1H_15DefaultEpilogueISK_SL_SL_NS1G_6thread17LinearCombinationISK_Li1EffLNS1L_9ScaleType4KindE0ELNS_15FloatRoundStyleE2ESK_EENS1_15EpilogueDefaultEEEEEvvEEEEvNT_6ParamsE --------------------------
	.section	.nv.shared._ZN7cutlass13device_kernelINS_4gemm6kernel13GemmUniversalIN4cute5tupleIJiiiiEEENS1_10collective13CollectiveMmaINS1_34MainloopSm90TmaGmmaWarpSpecializedILi25ENS5_IJNS4_1CILi2EEENSA_ILi1EEESC_EEENS1_35KernelTmaWarpSpecializedCooperativeEEENS5_IJNSA_ILi256EEENSA_ILi32EEENSA_ILi16EEEEEENS_10bfloat16_tENS5_IJlSC_lEEESK_SL_NS4_8TiledMMAINS4_8MMA_AtomIJNS4_4SM904GMMA27MMA_64x32x16_F32BF16BF16_SSILNSP_5MajorE0ELSR_0ELNSP_7ScaleInE1ELSS_1EEEEEENS4_6LayoutISD_NS5_IJSC_NSA_ILi0EEESW_EEEEENS5_IJNS4_10UnderscoreESZ_SZ_EEEEENS4_13SM90_TMA_LOADENS4_14ComposedLayoutINS4_7SwizzleILi1ELi4ELi3EEENS4_18smem_ptr_flag_bitsILi16EEENSV_INS5_IJNSA_ILi8EEESI_EEENS5_IJSI_SC_EEEEEEEvNS4_8identityENS4_23SM90_TMA_LOAD_MULTICASTES1C_vS1D_EENS_8epilogue10collective6detail29Sm90TmaWarpSpecializedAdapterINS1H_15DefaultEpilogueISK_SL_SL_NS1G_6thread17LinearCombinationISK_Li1EffLNS1L_9ScaleType4KindE0ELNS_15FloatRoundStyleE2ESK_EENS1_15EpilogueDefaultEEEEEvvEEEEvNT_6ParamsE,"aw",@nobits
	.sectionflags	@""
	.align	16
	.zero		1024


//--------------------- .nv.shared.reserved.0     --------------------------
	.section	.nv.shared.reserved.0,"aw",@nobits
	.weak		__nv_reservedSMEM_offset_0_alias
	.size		__nv_reservedSMEM_offset_0_alias, 0, 0
	.other		__nv_reservedSMEM_offset_0_alias,@"STO_CUDA_RESERVED_SHARED STV_DEFAULT"
__nv_reservedSMEM_offset_0_alias:
	.zero		0


//--------------------- .nv.global                --------------------------
	.section	.nv.global,"aw",@nobits
.nv.global:
	.type		_ZN40_INTERNAL_b15059e5_4_k_cu_7bbbac0c_131974cute1_E,@object
	.size		_ZN40_INTERNAL_b15059e5_4_k_cu_7bbbac0c_131974cute1_E,(_ZN40_INTERNAL_b15059e5_4_k_cu_7bbbac0c_131974cuda3std3__45__cpo6cbeginE - _ZN40_INTERNAL_b15059e5_4_k_cu_7bbbac0c_131974cute1_E)
_ZN40_INTERNAL_b15059e5_4_k_cu_7bbbac0c_131974cute1_E:
	.zero		1
	.type		_ZN40_INTERNAL_b15059e5_4_k_cu_7bbbac0c_131974cuda3std3__45__cpo6cbeginE,@object
	.size		_ZN40_INTERNAL_b15059e5_4_k_cu_7bbbac0c_131974cuda3std3__45__cpo6cbeginE,(_ZN40_INTERNAL_b15059e5_4_k_cu_7bbbac0c_131974cuda3std3__48in_placeE - _ZN40_INTERNAL_b15059e5_4_k_cu_7bbbac0c_131974cuda3std3__45__cpo6cbeginE)
_ZN40_INTERNAL_b15059e5_4_k_cu_7bbbac0c_131974cuda3std3__45__cpo6cbeginE:
	.zero		1
	.type		_ZN40_INTERNAL_b15059e5_4_k_cu_7bbbac0c_131974cuda3std3__48in_placeE,@object
	.size		_ZN40_INTERNAL_b15059e5_4_k_cu_7bbbac0c_131974cuda3std3__48in_placeE,(_ZN40_INTERNAL_b15059e5_4_k_cu_7bbbac0c_131974cuda3std6ranges3__45__cpo9iter_moveE - _ZN40_INTERNAL_b15059e5_4_k_cu_7bbbac0c_131974cuda3std3__48in_placeE)
_ZN40_INTERNAL_b15059e5_4_k_cu_7bbbac0c_131974cuda3std3__48in_placeE:
	.zero		1
	.type		_ZN40_INTERNAL_b15059e5_4_k_cu_7bbbac0c_131974cuda3std6ranges3__45__cpo9iter_moveE,@object
	.size		_ZN40_INTERNAL_b15059e5_4_k_cu_7bbbac0c_131974cuda3std6ranges3__45__cpo9iter_moveE,(_ZN40_INTERNAL_b15059e5_4_k_cu_7bbbac0c_131974cuda3std3__45__cpo5beginE - _ZN40_INTERNAL_b15059e5_4_k_cu_7bbbac0c_131974cuda3std6ranges3__45__cpo9iter_moveE)
_ZN40_INTERNAL_b15059e5_4_k_cu_7bbbac0c_131974cuda3std6ranges3__45__cpo9iter_moveE:
	.zero		1
	.type		_ZN40_INTERNAL_b15059e5_4_k_cu_7bbbac0c_131974cuda3std3__45__cpo5beginE,@object
	.size		_ZN40_INTERNAL_b15059e5_4_k_cu_7bbbac0c_131974cuda3std3__45__cpo5beginE,(_ZN40_INTERNAL_b15059e5_4_k_cu_7bbbac0c_131974cuda3std3__442_GLOBAL__N__b15059e5_4_k_cu_7bbbac0c_131976ignoreE - _ZN40_INTERNAL_b15059e5_4_k_cu_7bbbac0c_131974cuda3std3__45__cpo5beginE)
_ZN40_INTERNAL_b15059e5_4_k_cu_7bbbac0c_131974cuda3std3__45__cpo5beginE:
	.zero		1
	.type		_ZN40_INTERNAL_b15059e5_4_k_cu_7bbbac0c_131974cuda3std3__442_GLOBAL__N__b15059e5_4_k_cu_7bbbac0c_131976ignoreE,@object
	.size		_ZN40_INTERNAL_b15059e5_4_k_cu_7bbbac0c_131974cuda3std3__442_GLOBAL__N__b15059e5_4_k_cu_7bbbac0c_131976ignoreE,(_ZN40_INTERNAL_b15059e5_4_k_cu_7bbbac0c_131974cute7productE - _ZN40_INTERNAL_b15059e5_4_k_cu_7bbbac0c_131974cuda3std3__442_GLOBAL__N__b15059e5_4_k_cu_7bbbac0c_131976ignoreE)
_ZN40_INTERNAL_b15059e5_4_k_cu_7bbbac0c_131974cuda3std3__442_GLOBAL__N__b15059e5_4_k_cu_7bbbac0c_131976ignoreE:
	.zero		1
	.type		_ZN40_INTERNAL_b15059e5_4_k_cu_7bbbac0c_131974cute7productE,@object
	.size		_ZN40_INTERNAL_b15059e5_4_k_cu_7bbbac0c_131974cute7productE,(_ZN40_INTERNAL_b15059e5_4_k_cu_7bbbac0c_131974cuda3std3__45__cpo3endE - _ZN40_INTERNAL_b15059e5_4_k_cu_7bbbac0c_131974cute7productE)
_ZN40_INTERNAL_b15059e5_4_k_cu_7bbbac0c_131974cute7productE:
	.zero		1
	.type		_ZN40_INTERNAL_b15059e5_4_k_cu_7bbbac0c_131974cuda3std3__45__cpo3endE,@object
	.size		_ZN40_INTERNAL_b15059e5_4_k_cu_7bbbac0c_131974cuda3std3__45__cpo3endE,(_ZN40_INTERNAL_b15059e5_4_k_cu_7bbbac0c_131974cuda3std3__419piecewise_constructE - _ZN40_INTERNAL_b15059e5_4_k_cu_7bbbac0c_131974cuda3std3__45__cpo3endE)
_ZN40_INTERNAL_b15059e5_4_k_cu_7bbbac0c_131974cuda3std3__45__cpo3endE:
	.zero		1
	.type		_ZN40_INTERNAL_b15059e5_4_k_cu_7bbbac0c_131974cuda3std3__419piecewise_constructE,@object
	.size		_ZN40_INTERNAL_b15059e5_4_k_cu_7bbbac0c_131974cuda3std3__419piecewise_constructE,(_ZN40_INTERNAL_b15059e5_4_k_cu_7bbbac0c_131974cuda3std3__45__cpo4cendE - _ZN40_INTERNAL_b15059e5_4_k_cu_7bbbac0c_131974cuda3std3__419piecewise_constructE)
_ZN40_INTERNAL_b15059e5_4_k_cu_7bbbac0c_131974cuda3std3__419piecewise_constructE:
	.zero		1
	.type		_ZN40_INTERNAL_b15059e5_4_k_cu_7bbbac0c_131974cuda3std3__45__cpo4cendE,@object
	.size		_ZN40_INTERNAL_b15059e5_4_k_cu_7bbbac0c_131974cuda3std3__45__cpo4cendE,(_ZN40_INTERNAL_b15059e5_4_k_cu_7bbbac0c_131974cuda3std6ranges3__45__cpo4swapE - _ZN40_INTERNAL_b15059e5_4_k_cu_7bbbac0c_131974cuda3std3__45__cpo4cendE)
_ZN40_INTERNAL_b15059e5_4_k_cu_7bbbac0c_131974cuda3std3__45__cpo4cendE:
	.zero		1
	.type		_ZN40_INTERNAL_b15059e5_4_k_cu_7bbbac0c_131974cuda3std6ranges3__45__cpo4swapE,@object
	.size		_ZN40_INTERNAL_b15059e5_4_k_cu_7bbbac0c_131974cuda3std6ranges3__45__cpo4swapE,(.L_8 - _ZN40_INTERNAL_b15059e5_4_k_cu_7bbbac0c_131974cuda3std6ranges3__45__cpo4swapE)
_ZN40_INTERNAL_b15059e5_4_k_cu_7bbbac0c_131974cuda3std6ranges3__45__cpo4swapE:
	.zero		1
.L_8:


//--------------------- .nv.constant0._ZN7cutlass13device_kernelINS_4gemm6kernel13GemmUniversalIN4cute5tupleIJiiiiEEENS1_10collective13CollectiveMmaINS1_34MainloopSm90TmaGmmaWarpSpecializedILi25ENS5_IJNS4_1CILi2EEENSA_ILi1EEESC_EEENS1_35KernelTmaWarpSpecializedCooperativeEEENS5_IJNSA_ILi256EEENSA_ILi32EEENSA_ILi16EEEEEENS_10bfloat16_tENS5_IJlSC_lEEESK_SL_NS4_8TiledMMAINS4_8MMA_AtomIJNS4_4SM904GMMA27MMA_64x32x16_F32BF16BF16_SSILNSP_5MajorE0ELSR_0ELNSP_7ScaleInE1ELSS_1EEEEEENS4_6LayoutISD_NS5_IJSC_NSA_ILi0EEESW_EEEEENS5_IJNS4_10UnderscoreESZ_SZ_EEEEENS4_13SM90_TMA_LOADENS4_14ComposedLayoutINS4_7SwizzleILi1ELi4ELi3EEENS4_18smem_ptr_flag_bitsILi16EEENSV_INS5_IJNSA_ILi8EEESI_EEENS5_IJSI_SC_EEEEEEEvNS4_8identityENS4_23SM90_TMA_LOAD_MULTICASTES1C_vS1D_EENS_8epilogue10collective6detail29Sm90TmaWarpSpecializedAdapterINS1H_15DefaultEpilogueISK_SL_SL_NS1G_6thread17LinearCombinationISK_Li1EffLNS1L_9ScaleType4KindE0ELNS_15FloatRoundStyleE2ESK_EENS1_15EpilogueDefaultEEEEEvvEEEEvNT_6ParamsE --------------------------
	.section	.nv.constant0._ZN7cutlass13device_kernelINS_4gemm6kernel13GemmUniversalIN4cute5tupleIJiiiiEEENS1_10collective13CollectiveMmaINS1_34MainloopSm90TmaGmmaWarpSpecializedILi25ENS5_IJNS4_1CILi2EEENSA_ILi1EEESC_EEENS1_35KernelTmaWarpSpecializedCooperativeEEENS5_IJNSA_ILi256EEENSA_ILi32EEENSA_ILi16EEEEEENS_10bfloat16_tENS5_IJlSC_lEEESK_SL_NS4_8TiledMMAINS4_8MMA_AtomIJNS4_4SM904GMMA27MMA_64x32x16_F32BF16BF16_SSILNSP_5MajorE0ELSR_0ELNSP_7ScaleInE1ELSS_1EEEEEENS4_6LayoutISD_NS5_IJSC_NSA_ILi0EEESW_EEEEENS5_IJNS4_10UnderscoreESZ_SZ_EEEEENS4_13SM90_TMA_LOADENS4_14ComposedLayoutINS4_7SwizzleILi1ELi4ELi3EEENS4_18smem_ptr_flag_bitsILi16EEENSV_INS5_IJNSA_ILi8EEESI_EEENS5_IJSI_SC_EEEEEEEvNS4_8identityENS4_23SM90_TMA_LOAD_MULTICASTES1C_vS1D_EENS_8epilogue10collective6detail29Sm90TmaWarpSpecializedAdapterINS1H_15DefaultEpilogueISK_SL_SL_NS1G_6thread17LinearCombinationISK_Li1EffLNS1L_9ScaleType4KindE0ELNS_15FloatRoundStyleE2ESK_EENS1_15EpilogueDefaultEEEEEvvEEEEvNT_6ParamsE,"a",@progbits
	.sectionflags	@""
	.align	4
.nv.constant0._ZN7cutlass13device_kernelINS_4gemm6kernel13GemmUniversalIN4cute5tupleIJiiiiEEENS1_10collective13CollectiveMmaINS1_34MainloopSm90TmaGmmaWarpSpecializedILi25ENS5_IJNS4_1CILi2EEENSA_ILi1EEESC_EEENS1_35KernelTmaWarpSpecializedCooperativeEEENS5_IJNSA_ILi256EEENSA_ILi32EEENSA_ILi16EEEEEENS_10bfloat16_tENS5_IJlSC_lEEESK_SL_NS4_8TiledMMAINS4_8MMA_AtomIJNS4_4SM904GMMA27MMA_64x32x16_F32BF16BF16_SSILNSP_5MajorE0ELSR_0ELNSP_7ScaleInE1ELSS_1EEEEEENS4_6LayoutISD_NS5_IJSC_NSA_ILi0EEESW_EEEEENS5_IJNS4_10UnderscoreESZ_SZ_EEEEENS4_13SM90_TMA_LOADENS4_14ComposedLayoutINS4_7SwizzleILi1ELi4ELi3EEENS4_18smem_ptr_flag_bitsILi16EEENSV_INS5_IJNSA_ILi8EEESI_EEENS5_IJSI_SC_EEEEEEEvNS4_8identityENS4_23SM90_TMA_LOAD_MULTICASTES1C_vS1D_EENS_8epilogue10collective6detail29Sm90TmaWarpSpecializedAdapterINS1H_15DefaultEpilogueISK_SL_SL_NS1G_6thread17LinearCombinationISK_Li1EffLNS1L_9ScaleType4KindE0ELNS_15FloatRoundStyleE2ESK_EENS1_15EpilogueDefaultEEEEEvvEEEEvNT_6ParamsE:
	.zero		1664


//--------------------- SYMBOLS --------------------------

	.type		.nv.reservedSmem.offset0,@object
	.size		.nv.reservedSmem.offset0,0x4
	.type		__assertfail,@function
